def attn_fwd(
    Q,
    K,
    V,
    Out,
    Lse,
    sm_scale,
    stride_qz,
    stride_qh,
    stride_qm,
    stride_qk,
    stride_kz,
    stride_kh,
    stride_kn,
    stride_kk,
    stride_vz,
    stride_vh,
    stride_vn,
    stride_vk,
    stride_oz,
    stride_oh,
    stride_om,
    stride_ok,
    seqlen_q,
    seqlen_k,
    BLOCK_M: tl.constexpr,
    BLOCK_N: tl.constexpr,
    HEAD_DIM: tl.constexpr,
    CAUSAL: tl.constexpr,
):
    start_m = tl.program_id(0)
    off_hz = tl.program_id(1)
    q_off = off_hz * stride_qh
    k_off = off_hz * stride_kh
    v_off = off_hz * stride_vh
    offs_m = start_m * BLOCK_M + tl.arange(0, BLOCK_M)
    offs_d = tl.arange(0, HEAD_DIM)
    offs_n = tl.arange(0, BLOCK_N)
    q_ptrs = Q + q_off + offs_m[:, None] * stride_qm + offs_d[None, :] * stride_qk
    k_ptrs = K + k_off + offs_d[:, None] * stride_kk + offs_n[None, :] * stride_kn
    v_ptrs = V + v_off + offs_n[:, None] * stride_vn + offs_d[None, :] * stride_vk
    m_i = tl.full([BLOCK_M], float("-inf"), dtype=tl.float32)
    l_i = tl.zeros([BLOCK_M], dtype=tl.float32) + 1.0
    acc = tl.zeros([BLOCK_M, HEAD_DIM], dtype=tl.float32)
    q = tl.load(q_ptrs)
    acc, l_i, m_i = _attn_fwd_inner(
        acc,
        l_i,
        m_i,
        q,
        k_ptrs,
        v_ptrs,
        sm_scale,
        stride_kn,
        stride_vn,
        start_m,
        seqlen_k,
        BLOCK_M,
        BLOCK_N,
        HEAD_DIM,
        CAUSAL,
    )
    acc = acc / l_i[:, None]
    lse = m_i + tl.math.log2(l_i) / 1.4426950408889634
    o_ptrs = (
        Out
        + off_hz * stride_oh
        + offs_m[:, None] * stride_om
        + offs_d[None, :] * stride_ok
    )
    tl.store(o_ptrs, acc.to(Out.dtype.element_ty))
    tl.store(Lse + off_hz * seqlen_q + offs_m, lse)

# config = {"BLOCK_M": 256, "BLOCK_N": 32, "HEAD_DIM": 64, "arch": "sm_80", "causal": false, "dtype": "fp16", "num_stages": 4, "num_warps": 16}
# arch = sm_80


// ===== COMPILED SASS (sm_80) =====

	.target	sm_80

	.elftype	@"ET_EXEC"


//--------------------- .note.nv.tkinfo           --------------------------
	.section	.note.nv.tkinfo,"",@"SHT_NOTE"
	.sectionflags	@"SHF_NOTE_NV_TKINFO"
	.tkinfo
        /*0018*/ 	.word	0x00000002
        /*0030*/ 	.string	""
        /*0030*/ 	.string	"ptxas"
        /*0030*/ 	.string	"Cuda compilation tools, release 13.0, V13.0.88"
        /*0030*/ 	.string	"Build cuda_13.0.r13.0/compiler.36424714_0"
        /*0030*/ 	.string	"-v  -suppress-debug-info  -lineinfo  -arch sm_80 "



//--------------------- .note.nv.cuinfo           --------------------------
	.section	.note.nv.cuinfo,"",@"SHT_NOTE"
	.sectionflags	@"SHF_NOTE_NV_CUINFO"
        /*0018*/ 	.short	0x0002
        /*001a*/ 	.short	0x0050
        /*001c*/ 	.short	0x0082
	.zero		2


//--------------------- .nv.info                  --------------------------
	.section	.nv.info,"",@"SHT_CUDA_INFO"
	.align	4


	//----- nvinfo : EIATTR_REGCOUNT
	.align		4
        /*0000*/ 	.byte	0x04, 0x2f
        /*0002*/ 	.short	(.L_2 - .L_1)
	.align		4
.L_1:
        /*0004*/ 	.word	index@(attn_fwd)
        /*0008*/ 	.word	0x0000007e


	//----- nvinfo : EIATTR_FRAME_SIZE
	.align		4
.L_2:
        /*000c*/ 	.byte	0x04, 0x11
        /*000e*/ 	.short	(.L_4 - .L_3)
	.align		4
.L_3:
        /*0010*/ 	.word	index@(attn_fwd)
        /*0014*/ 	.word	0x00000000


	//----- nvinfo : EIATTR_MIN_STACK_SIZE
	.align		4
.L_4:
        /*0018*/ 	.byte	0x04, 0x12
        /*001a*/ 	.short	(.L_6 - .L_5)
	.align		4
.L_5:
        /*001c*/ 	.word	index@(attn_fwd)
        /*0020*/ 	.word	0x00000000
.L_6:


//--------------------- .nv.info.attn_fwd         --------------------------
	.section	.nv.info.attn_fwd,"",@"SHT_CUDA_INFO"
	.sectionflags	@""
	.align	4


	//----- nvinfo : EIATTR_CUDA_API_VERSION
	.align		4
        /*0000*/ 	.byte	0x04, 0x37
        /*0002*/ 	.short	(.L_8 - .L_7)
.L_7:
        /*0004*/ 	.word	0x00000082


	//----- nvinfo : EIATTR_SW2861232_WAR
	.align		4
.L_8:
        /*0008*/ 	.byte	0x01, 0x35
	.zero		2


	//----- nvinfo : EIATTR_PARAM_CBANK
	.align		4
        /*000c*/ 	.byte	0x04, 0x0a
        /*000e*/ 	.short	(.L_10 - .L_9)
	.align		4
.L_9:
        /*0010*/ 	.word	index@(.nv.constant0.attn_fwd)
        /*0014*/ 	.short	0x0160
        /*0016*/ 	.short	0x0088


	//----- nvinfo : EIATTR_CBANK_PARAM_SIZE
	.align		4
.L_10:
        /*0018*/ 	.byte	0x03, 0x19
        /*001a*/ 	.short	0x0088


	//----- nvinfo : EIATTR_KPARAM_INFO
	.align		4
        /*001c*/ 	.byte	0x04, 0x17
        /*001e*/ 	.short	(.L_12 - .L_11)
.L_11:
        /*0020*/ 	.word	0x00000000
        /*0024*/ 	.short	0x0019
        /*0026*/ 	.short	0x0080
        /*0028*/ 	.byte	0x00, 0xf4, 0x21, 0x00


	//----- nvinfo : EIATTR_KPARAM_INFO
	.align		4
.L_12:
        /*002c*/ 	.byte	0x04, 0x17
        /*002e*/ 	.short	(.L_14 - .L_13)
.L_13:
        /*0030*/ 	.word	0x00000000
        /*0034*/ 	.short	0x0018
        /*0036*/ 	.short	0x0078
        /*0038*/ 	.byte	0x00, 0xf4, 0x21, 0x00


	//----- nvinfo : EIATTR_KPARAM_INFO
	.align		4
.L_14:
        /*003c*/ 	.byte	0x04, 0x17
        /*003e*/ 	.short	(.L_16 - .L_15)
.L_15:
        /*0040*/ 	.word	0x00000000
        /*0044*/ 	.short	0x0017
        /*0046*/ 	.short	0x0070
        /*0048*/ 	.byte	0x00, 0xf0, 0x11, 0x00


	//----- nvinfo : EIATTR_KPARAM_INFO
	.align		4
.L_16:
        /*004c*/ 	.byte	0x04, 0x17
        /*004e*/ 	.short	(.L_18 - .L_17)
.L_17:
        /*0050*/ 	.word	0x00000000
        /*0054*/ 	.short	0x0016
        /*0056*/ 	.short	0x006c
        /*0058*/ 	.byte	0x00, 0xf0, 0x11, 0x00


	//----- nvinfo : EIATTR_KPARAM_INFO
	.align		4
.L_18:
        /*005c*/ 	.byte	0x04, 0x17
        /*005e*/ 	.short	(.L_20 - .L_19)
.L_19:
        /*0060*/ 	.word	0x00000000
        /*0064*/ 	.short	0x0015
        /*0066*/ 	.short	0x0068
        /*0068*/ 	.byte	0x00, 0xf0, 0x11, 0x00


	//----- nvinfo : EIATTR_KPARAM_INFO
	.align		4
.L_20:
        /*006c*/ 	.byte	0x04, 0x17
        /*006e*/ 	.short	(.L_22 - .L_21)
.L_21:
        /*0070*/ 	.word	0x00000000
        /*0074*/ 	.short	0x0014
        /*0076*/ 	.short	0x0064
        /*0078*/ 	.byte	0x00, 0xf0, 0x11, 0x00


	//----- nvinfo : EIATTR_KPARAM_INFO
	.align		4
.L_22:
        /*007c*/ 	.byte	0x04, 0x17
        /*007e*/ 	.short	(.L_24 - .L_23)
.L_23:
        /*0080*/ 	.word	0x00000000
        /*0084*/ 	.short	0x0013
        /*0086*/ 	.short	0x0060
        /*0088*/ 	.byte	0x00, 0xf0, 0x11, 0x00


	//----- nvinfo : EIATTR_KPARAM_INFO
	.align		4
.L_24:
        /*008c*/ 	.byte	0x04, 0x17
        /*008e*/ 	.short	(.L_26 - .L_25)
.L_25:
        /*0090*/ 	.word	0x00000000
        /*0094*/ 	.short	0x0012
        /*0096*/ 	.short	0x005c
        /*0098*/ 	.byte	0x00, 0xf0, 0x11, 0x00


	//----- nvinfo : EIATTR_KPARAM_INFO
	.align		4
.L_26:
        /*009c*/ 	.byte	0x04, 0x17
        /*009e*/ 	.short	(.L_28 - .L_27)
.L_27:
        /*00a0*/ 	.word	0x00000000
        /*00a4*/ 	.short	0x0011
        /*00a6*/ 	.short	0x0058
        /*00a8*/ 	.byte	0x00, 0xf0, 0x11, 0x00


	//----- nvinfo : EIATTR_KPARAM_INFO
	.align		4
.L_28:
        /*00ac*/ 	.byte	0x04, 0x17
        /*00ae*/ 	.short	(.L_30 - .L_29)
.L_29:
        /*00b0*/ 	.word	0x00000000
        /*00b4*/ 	.short	0x0010
        /*00b6*/ 	.short	0x0054
        /*00b8*/ 	.byte	0x00, 0xf0, 0x11, 0x00


	//----- nvinfo : EIATTR_KPARAM_INFO
	.align		4
.L_30:
        /*00bc*/ 	.byte	0x04, 0x17
        /*00be*/ 	.short	(.L_32 - .L_31)
.L_31:
        /*00c0*/ 	.word	0x00000000
        /*00c4*/ 	.short	0x000f
        /*00c6*/ 	.short	0x0050
        /*00c8*/ 	.byte	0x00, 0xf0, 0x11, 0x00


	//----- nvinfo : EIATTR_KPARAM_INFO
	.align		4
.L_32:
        /*00cc*/ 	.byte	0x04, 0x17
        /*00ce*/ 	.short	(.L_34 - .L_33)
.L_33:
        /*00d0*/ 	.word	0x00000000
        /*00d4*/ 	.short	0x000e
        /*00d6*/ 	.short	0x004c
        /*00d8*/ 	.byte	0x00, 0xf0, 0x11, 0x00


	//----- nvinfo : EIATTR_KPARAM_INFO
	.align		4
.L_34:
        /*00dc*/ 	.byte	0x04, 0x17
        /*00de*/ 	.short	(.L_36 - .L_35)
.L_35:
        /*00e0*/ 	.word	0x00000000
        /*00e4*/ 	.short	0x000d
        /*00e6*/ 	.short	0x0048
        /*00e8*/ 	.byte	0x00, 0xf0, 0x11, 0x00


	//----- nvinfo : EIATTR_KPARAM_INFO
	.align		4
.L_36:
        /*00ec*/ 	.byte	0x04, 0x17
        /*00ee*/ 	.short	(.L_38 - .L_37)
.L_37:
        /*00f0*/ 	.word	0x00000000
        /*00f4*/ 	.short	0x000c
        /*00f6*/ 	.short	0x0044
        /*00f8*/ 	.byte	0x00, 0xf0, 0x11, 0x00


	//----- nvinfo : EIATTR_KPARAM_INFO
	.align		4
.L_38:
        /*00fc*/ 	.byte	0x04, 0x17
        /*00fe*/ 	.short	(.L_40 - .L_39)
.L_39:
        /*0100*/ 	.word	0x00000000
        /*0104*/ 	.short	0x000b
        /*0106*/ 	.short	0x0040
        /*0108*/ 	.byte	0x00, 0xf0, 0x11, 0x00


	//----- nvinfo : EIATTR_KPARAM_INFO
	.align		4
.L_40:
        /*010c*/ 	.byte	0x04, 0x17
        /*010e*/ 	.short	(.L_42 - .L_41)
.L_41:
        /*0110*/ 	.word	0x00000000
        /*0114*/ 	.short	0x000a
        /*0116*/ 	.short	0x003c
        /*0118*/ 	.byte	0x00, 0xf0, 0x11, 0x00


	//----- nvinfo : EIATTR_KPARAM_INFO
	.align		4
.L_42:
        /*011c*/ 	.byte	0x04, 0x17
        /*011e*/ 	.short	(.L_44 - .L_43)
.L_43:
        /*0120*/ 	.word	0x00000000
        /*0124*/ 	.short	0x0009
        /*0126*/ 	.short	0x0038
        /*0128*/ 	.byte	0x00, 0xf0, 0x11, 0x00


	//----- nvinfo : EIATTR_KPARAM_INFO
	.align		4
.L_44:
        /*012c*/ 	.byte	0x04, 0x17
        /*012e*/ 	.short	(.L_46 - .L_45)
.L_45:
        /*0130*/ 	.word	0x00000000
        /*0134*/ 	.short	0x0008
        /*0136*/ 	.short	0x0034
        /*0138*/ 	.byte	0x00, 0xf0, 0x11, 0x00


	//----- nvinfo : EIATTR_KPARAM_INFO
	.align		4
.L_46:
        /*013c*/ 	.byte	0x04, 0x17
        /*013e*/ 	.short	(.L_48 - .L_47)
.L_47:
        /*0140*/ 	.word	0x00000000
        /*0144*/ 	.short	0x0007
        /*0146*/ 	.short	0x0030
        /*0148*/ 	.byte	0x00, 0xf0, 0x11, 0x00


	//----- nvinfo : EIATTR_KPARAM_INFO
	.align		4
.L_48:
        /*014c*/ 	.byte	0x04, 0x17
        /*014e*/ 	.short	(.L_50 - .L_49)
.L_49:
        /*0150*/ 	.word	0x00000000
        /*0154*/ 	.short	0x0006
        /*0156*/ 	.short	0x002c
        /*0158*/ 	.byte	0x00, 0xf0, 0x11, 0x00


	//----- nvinfo : EIATTR_KPARAM_INFO
	.align		4
.L_50:
        /*015c*/ 	.byte	0x04, 0x17
        /*015e*/ 	.short	(.L_52 - .L_51)
.L_51:
        /*0160*/ 	.word	0x00000000
        /*0164*/ 	.short	0x0005
        /*0166*/ 	.short	0x0028
        /*0168*/ 	.byte	0x00, 0xf0, 0x11, 0x00


	//----- nvinfo : EIATTR_KPARAM_INFO
	.align		4
.L_52:
        /*016c*/ 	.byte	0x04, 0x17
        /*016e*/ 	.short	(.L_54 - .L_53)
.L_53:
        /*0170*/ 	.word	0x00000000
        /*0174*/ 	.short	0x0004
        /*0176*/ 	.short	0x0020
        /*0178*/ 	.byte	0x00, 0xf4, 0x21, 0x00


	//----- nvinfo : EIATTR_KPARAM_INFO
	.align		4
.L_54:
        /*017c*/ 	.byte	0x04, 0x17
        /*017e*/ 	.short	(.L_56 - .L_55)
.L_55:
        /*0180*/ 	.word	0x00000000
        /*0184*/ 	.short	0x0003
        /*0186*/ 	.short	0x0018
        /*0188*/ 	.byte	0x00, 0xf4, 0x21, 0x00


	//----- nvinfo : EIATTR_KPARAM_INFO
	.align		4
.L_56:
        /*018c*/ 	.byte	0x04, 0x17
        /*018e*/ 	.short	(.L_58 - .L_57)
.L_57:
        /*0190*/ 	.word	0x00000000
        /*0194*/ 	.short	0x0002
        /*0196*/ 	.short	0x0010
        /*0198*/ 	.byte	0x00, 0xf4, 0x21, 0x00


	//----- nvinfo : EIATTR_KPARAM_INFO
	.align		4
.L_58:
        /*019c*/ 	.byte	0x04, 0x17
        /*019e*/ 	.short	(.L_60 - .L_59)
.L_59:
        /*01a0*/ 	.word	0x00000000
        /*01a4*/ 	.short	0x0001
        /*01a6*/ 	.short	0x0008
        /*01a8*/ 	.byte	0x00, 0xf4, 0x21, 0x00


	//----- nvinfo : EIATTR_KPARAM_INFO
	.align		4
.L_60:
        /*01ac*/ 	.byte	0x04, 0x17
        /*01ae*/ 	.short	(.L_62 - .L_61)
.L_61:
        /*01b0*/ 	.word	0x00000000
        /*01b4*/ 	.short	0x0000
        /*01b6*/ 	.short	0x0000
        /*01b8*/ 	.byte	0x00, 0xf4, 0x21, 0x00


	//----- nvinfo : EIATTR_MAXREG_COUNT
	.align		4
.L_62:
        /*01bc*/ 	.byte	0x03, 0x1b
        /*01be*/ 	.short	0x0080


	//----- nvinfo : EIATTR_NUM_BARRIERS
	.align		4
        /*01c0*/ 	.byte	0x02, 0x4c
        /*01c2*/ 	.byte	0x01
	.zero		1


	//----- nvinfo : EIATTR_MERCURY_ISA_VERSION
	.align		4
        /*01c4*/ 	.byte	0x03, 0x5f
        /*01c6*/ 	.short	0x0000


	//----- nvinfo : EIATTR_COOP_GROUP_MASK_REGIDS
	.align		4
        /*01c8*/ 	.byte	0x04, 0x29
        /*01ca*/ 	.short	(.L_64 - .L_63)


	//   ....[0]....
.L_63:
        /*01cc*/ 	.word	0xffffffff


	//   ....[1]....
        /*01d0*/ 	.word	0xffffffff


	//   ....[2]....
        /*01d4*/ 	.word	0xffffffff


	//   ....[3]....
        /*01d8*/ 	.word	0xffffffff


	//   ....[4]....
        /*01dc*/ 	.word	0xffffffff


	//   ....[5]....
        /*01e0*/ 	.word	0xffffffff


	//   ....[6]....
        /*01e4*/ 	.word	0xffffffff


	//   ....[7]....
        /*01e8*/ 	.word	0xffffffff


	//----- nvinfo : EIATTR_COOP_GROUP_INSTR_OFFSETS
	.align		4
.L_64:
        /*01ec*/ 	.byte	0x04, 0x28
        /*01ee*/ 	.short	(.L_66 - .L_65)


	//   ....[0]....
.L_65:
        /*01f0*/ 	.word	0x000017c0


	//   ....[1]....
        /*01f4*/ 	.word	0x00001810


	//   ....[2]....
        /*01f8*/ 	.word	0x00001830


	//   ....[3]....
        /*01fc*/ 	.word	0x00001850


	//   ....[4]....
        /*0200*/ 	.word	0x00001fd0


	//   ....[5]....
        /*0204*/ 	.word	0x00001fe0


	//   ....[6]....
        /*0208*/ 	.word	0x000020b0


	//   ....[7]....
        /*020c*/ 	.word	0x000020c0


	//----- nvinfo : EIATTR_EXIT_INSTR_OFFSETS
	.align		4
.L_66:
        /*0210*/ 	.byte	0x04, 0x1c
        /*0212*/ 	.short	(.L_68 - .L_67)


	//   ....[0]....
.L_67:
        /*0214*/ 	.word	0x00003970


	//   ....[1]....
        /*0218*/ 	.word	0x00003a10


	//----- nvinfo : EIATTR_REQNTID
	.align		4
.L_68:
        /*021c*/ 	.byte	0x04, 0x10
        /*021e*/ 	.short	(.L_70 - .L_69)
.L_69:
        /*0220*/ 	.word	0x00000200
        /*0224*/ 	.word	0x00000001
        /*0228*/ 	.word	0x00000001
.L_70:


//--------------------- .nv.callgraph             --------------------------
	.section	.nv.callgraph,"",@"SHT_CUDA_CALLGRAPH"
	.align	4
	.sectionentsize	8
	.align		4
        /*0000*/ 	.word	0x00000000
	.align		4
        /*0004*/ 	.word	0xffffffff
	.align		4
        /*0008*/ 	.word	0x00000000
	.align		4
        /*000c*/ 	.word	0xfffffffe
	.align		4
        /*0010*/ 	.word	0x00000000
	.align		4
        /*0014*/ 	.word	0xfffffffd
	.align		4
        /*0018*/ 	.word	0x00000000
	.align		4
        /*001c*/ 	.word	0xfffffffc


//--------------------- .nv.rel.action            --------------------------
	.section	.nv.rel.action,"",@"SHT_CUDA_RELOCINFO"
	.align	8
	.sectionentsize	8
        /*0000*/ 	.byte	0x73, 0x00, 0x00, 0x00, 0x00, 0x00, 0x00, 0x00, 0x00, 0x00, 0x00, 0x11, 0x25, 0x00, 0x05, 0x36


//--------------------- .nv.constant4             --------------------------
	.section	.nv.constant4,"a",@progbits
	.align	8
	.align		8
.nv.constant4:
        /*0000*/ 	.dword	_$_str


//--------------------- .nv.constant0.attn_fwd    --------------------------
	.section	.nv.constant0.attn_fwd,"a",@progbits
	.sectionflags	@""
	.align	4
.nv.constant0.attn_fwd:
	.zero		488


//--------------------- .text.attn_fwd            --------------------------
	.section	.text.attn_fwd,"ax",@progbits
	.sectioninfo	@"SHI_REGISTERS=126"
	.align	128
        .global         attn_fwd
        .type           attn_fwd,@function
        .size           attn_fwd,(.L_x_3 - attn_fwd)
        .other          attn_fwd,@"STO_CUDA_ENTRY STV_DEFAULT"
attn_fwd:
.text.attn_fwd:
[----:B------:R-:W-:Y:S02]  /*0000*/  IMAD.MOV.U32 R1, RZ, RZ, c[0x0][0x28] ;  /* 0x00000a00ff017624 */ /* 0x000fe400078e00ff */
[----:B------:R-:W0:Y:S01]  /*0010*/  S2R R0, SR_TID.X ;  /* 0x0000000000007919 */ /* 0x000e220000002100 */
[----:B------:R-:W-:Y:S01]  /*0020*/  MOV R6, c[0x0][0x198] ;  /* 0x0000660000067a02 */ /* 0x000fe20000000f00 */
[----:B------:R-:W-:Y:S02]  /*0030*/  ULDC.64 UR4, c[0x0][0x118] ;  /* 0x0000460000047ab9 */ /* 0x000fe40000000a00 */
[----:B------:R-:W1:Y:S04]  /*0040*/  S2R R94, SR_CTAID.X ;  /* 0x00000000005e7919 */ /* 0x000e680000002500 */
[----:B------:R-:W2:Y:S01]  /*0050*/  S2R R2, SR_CTAID.Y ;  /* 0x0000000000027919 */ /* 0x000ea20000002600 */
[----:B0-----:R-:W-:Y:S02]  /*0060*/  LOP3.LUT R3, R0, 0xff, RZ, 0xc0, !PT ;  /* 0x000000ff00037812 */ /* 0x001fe400078ec0ff */
[----:B------:R-:W-:-:S03]  /*0070*/  SHF.R.U32.HI R93, RZ, 0x8, R0 ;  /* 0x00000008ff5d7819 */ /* 0x000fc60000011600 */
[----:B-1----:R-:W-:Y:S01]  /*0080*/  IMAD R94, R94, 0x100, R3 ;  /* 0x000001005e5e7824 */ /* 0x002fe200078e0203 */
[----:B------:R-:W-:Y:S01]  /*0090*/  SGXT.U32 R93, R93, 0x1 ;  /* 0x000000015d5d781a */ /* 0x000fe20000000000 */
[----:B--2---:R-:W-:Y:S02]  /*00a0*/  IMAD R4, R2, c[0x0][0x190], RZ ;  /* 0x0000640002047a24 */ /* 0x004fe400078e02ff */
[----:B------:R-:W-:Y:S02]  /*00b0*/  IMAD R7, R94, c[0x0][0x194], RZ ;  /* 0x000065005e077a24 */ /* 0x000fe400078e02ff */
[----:B------:R-:W-:Y:S02]  /*00c0*/  IMAD.SHL.U32 R5, R4, 0x2, RZ ;  /* 0x0000000204057824 */ /* 0x000fe400078e00ff */
[----:B------:R-:W-:Y:S02]  /*00d0*/  IMAD.SHL.U32 R8, R7, 0x2, RZ ;  /* 0x0000000207087824 */ /* 0x000fe400078e00ff */
[----:B------:R-:W-:-:S02]  /*00e0*/  IMAD R9, R93, c[0x0][0x198], RZ ;  /* 0x000066005d097a24 */ /* 0x000fc400078e02ff */
[----:B------:R-:W-:Y:S01]  /*00f0*/  IMAD.HI R4, R4, 0x2, RZ ;  /* 0x0000000204047827 */ /* 0x000fe200078e02ff */
[----:B------:R-:W-:Y:S02]  /*0100*/  IADD3 R5, P0, P1, R8, c[0x0][0x160], R5 ;  /* 0x0000580008057a10 */ /* 0x000fe4000791e005 */
[----:B------:R-:W-:Y:S01]  /*0110*/  LEA R13, R6, R9, 0x1 ;  /* 0x00000009060d7211 */ /* 0x000fe200078e08ff */
[----:B------:R-:W-:-:S04]  /*0120*/  IMAD.HI R7, R7, 0x2, RZ ;  /* 0x0000000207077827 */ /* 0x000fc800078e02ff */
[C---:B------:R-:W-:Y:S01]  /*0130*/  IMAD R15, R6.reuse, 0x2, R13 ;  /* 0x00000002060f7824 */ /* 0x040fe200078e020d */
[----:B------:R-:W-:Y:S02]  /*0140*/  IADD3.X R4, R7, c[0x0][0x164], R4, P0, P1 ;  /* 0x0000590007047a10 */ /* 0x000fe400007e2404 */
[-C--:B------:R-:W-:Y:S02]  /*0150*/  LEA R10, P0, R9, R5.reuse, 0x1 ;  /* 0x00000005090a7211 */ /* 0x080fe400078008ff */
[-C--:B------:R-:W-:Y:S02]  /*0160*/  LEA R12, P1, R13, R5.reuse, 0x1 ;  /* 0x000000050d0c7211 */ /* 0x080fe400078208ff */
[-C--:B------:R-:W-:Y:S01]  /*0170*/  LEA.HI.X.SX32 R11, R9, R4.reuse, 0x1, P0 ;  /* 0x00000004090b7211 */ /* 0x080fe200000f0eff */
[C---:B------:R-:W-:Y:S01]  /*0180*/  IMAD R9, R6.reuse, 0x2, R15 ;  /* 0x0000000206097824 */ /* 0x040fe200078e020f */
[----:B------:R-:W-:Y:S02]  /*0190*/  LEA R14, P0, R15, R5, 0x1 ;  /* 0x000000050f0e7211 */ /* 0x000fe400078008ff */
[----:B------:R-:W-:Y:S01]  /*01a0*/  LEA.HI.X.SX32 R13, R13, R4, 0x1, P1 ;  /* 0x000000040d0d7211 */ /* 0x000fe200008f0eff */
[----:B------:R0:W2:Y:S01]  /*01b0*/  LDG.E.U16 R7, [R10.64] ;  /* 0x000000040a077981 */ /* 0x0000a2000c1e1500 */
[----:B------:R-:W-:-:S02]  /*01c0*/  LEA R19, R6, R9, 0x1 ;  /* 0x0000000906137211 */ /* 0x000fc400078e08ff */
[-C--:B------:R-:W-:Y:S01]  /*01d0*/  LEA.HI.X.SX32 R15, R15, R4.reuse, 0x1, P0 ;  /* 0x000000040f0f7211 */ /* 0x080fe200000f0eff */
[----:B------:R1:W3:Y:S01]  /*01e0*/  LDG.E.U16 R8, [R12.64] ;  /* 0x000000040c087981 */ /* 0x0002e2000c1e1500 */
[-C--:B------:R-:W-:Y:S01]  /*01f0*/  LEA R16, P0, R9, R5.reuse, 0x1 ;  /* 0x0000000509107211 */ /* 0x080fe200078008ff */
[C---:B------:R-:W-:Y:S01]  /*0200*/  IMAD R21, R6.reuse, 0x2, R19 ;  /* 0x0000000206157824 */ /* 0x040fe200078e0213 */
[-C--:B------:R-:W-:Y:S02]  /*0210*/  LEA R18, P1, R19, R5.reuse, 0x1 ;  /* 0x0000000513127211 */ /* 0x080fe400078208ff */
[-C--:B------:R-:W-:Y:S01]  /*0220*/  LEA.HI.X.SX32 R17, R9, R4.reuse, 0x1, P0 ;  /* 0x0000000409117211 */ /* 0x080fe200000f0eff */
[----:B0-----:R-:W-:Y:S01]  /*0230*/  IMAD R11, R6, 0x2, R21 ;  /* 0x00000002060b7824 */ /* 0x001fe200078e0215 */
[----:B------:R-:W-:Y:S01]  /*0240*/  LEA R20, P0, R21, R5, 0x1 ;  /* 0x0000000515147211 */ /* 0x000fe200078008ff */
[----:B------:R0:W4:Y:S01]  /*0250*/  LDG.E.U16 R9, [R14.64] ;  /* 0x000000040e097981 */ /* 0x000122000c1e1500 */
[----:B------:R-:W-:-:S02]  /*0260*/  LEA.HI.X.SX32 R19, R19, R4, 0x1, P1 ;  /* 0x0000000413137211 */ /* 0x000fc400008f0eff */
[-C--:B------:R-:W-:Y:S01]  /*0270*/  LEA.HI.X.SX32 R21, R21, R4.reuse, 0x1, P0 ;  /* 0x0000000415157211 */ /* 0x080fe200000f0eff */
[----:B------:R5:W3:Y:S01]  /*0280*/  LDG.E.U16 R10, [R16.64] ;  /* 0x00000004100a7981 */ /* 0x000ae2000c1e1500 */
[C---:B-1----:R-:W-:Y:S02]  /*0290*/  LEA R12, P0, R11.reuse, R5, 0x1 ;  /* 0x000000050b0c7211 */ /* 0x042fe400078008ff */
[----:B------:R-:W-:Y:S01]  /*02a0*/  LEA R23, R6, R11, 0x1 ;  /* 0x0000000b06177211 */ /* 0x000fe200078e08ff */
[----:B------:R1:W3:Y:S01]  /*02b0*/  LDG.E.U16 R26, [R18.64] ;  /* 0x00000004121a7981 */ /* 0x0002e2000c1e1500 */
[----:B------:R-:W-:-:S03]  /*02c0*/  LEA.HI.X.SX32 R13, R11, R4, 0x1, P0 ;  /* 0x000000040b0d7211 */ /* 0x000fc600000f0eff */
[C---:B------:R-:W-:Y:S01]  /*02d0*/  IMAD R11, R6.reuse, 0x2, R23 ;  /* 0x00000002060b7824 */ /* 0x040fe200078e0217 */
[-C--:B0-----:R-:W-:Y:S01]  /*02e0*/  LEA R14, P0, R23, R5.reuse, 0x1 ;  /* 0x00000005170e7211 */ /* 0x081fe200078008ff */
[----:B------:R0:W4:Y:S02]  /*02f0*/  LDG.E.U16 R28, [R20.64] ;  /* 0x00000004141c7981 */ /* 0x000124000c1e1500 */
[C---:B------:R-:W-:Y:S01]  /*0300*/  IMAD R25, R6.reuse, 0x2, R11 ;  /* 0x0000000206197824 */ /* 0x040fe200078e020b */
[-C--:B------:R-:W-:Y:S01]  /*0310*/  LEA R22, P1, R11, R5.reuse, 0x1 ;  /* 0x000000050b167211 */ /* 0x080fe200078208ff */
[----:B------:R0:W4:Y:S01]  /*0320*/  LDG.E.U16 R30, [R12.64] ;  /* 0x000000040c1e7981 */ /* 0x000122000c1e1500 */
[-C--:B------:R-:W-:Y:S02]  /*0330*/  LEA.HI.X.SX32 R15, R23, R4.reuse, 0x1, P0 ;  /* 0x00000004170f7211 */ /* 0x080fe400000f0eff */
[----:B------:R-:W-:Y:S02]  /*0340*/  LEA.HI.X.SX32 R23, R11, R4, 0x1, P1 ;  /* 0x000000040b177211 */ /* 0x000fe400008f0eff */
[----:B-----5:R-:W-:Y:S01]  /*0350*/  LEA R16, P0, R25, R5, 0x1 ;  /* 0x0000000519107211 */ /* 0x020fe200078008ff */
[----:B------:R5:W4:Y:S01]  /*0360*/  LDG.E.U16 R32, [R14.64] ;  /* 0x000000040e207981 */ /* 0x000b22000c1e1500 */
[----:B------:R-:W-:-:S02]  /*0370*/  LEA R11, R6, R25, 0x1 ;  /* 0x00000019060b7211 */ /* 0x000fc400078e08ff */
[-C--:B------:R-:W-:Y:S01]  /*0380*/  LEA.HI.X.SX32 R17, R25, R4.reuse, 0x1, P0 ;  /* 0x0000000419117211 */ /* 0x080fe200000f0eff */
[----:B------:R5:W4:Y:S01]  /*0390*/  LDG.E.U16 R33, [R22.64] ;  /* 0x0000000416217981 */ /* 0x000b22000c1e1500 */
[C---:B-1----:R-:W-:Y:S01]  /*03a0*/  LEA R18, P0, R11.reuse, R5, 0x1 ;  /* 0x000000050b127211 */ /* 0x042fe200078008ff */
[C---:B0-----:R-:W-:Y:S02]  /*03b0*/  IMAD R21, R6.reuse, 0x2, R11 ;  /* 0x0000000206157824 */ /* 0x041fe400078e020b */
[----:B------:R0:W4:Y:S01]  /*03c0*/  LDG.E.U16 R34, [R16.64] ;  /* 0x0000000410227981 */ /* 0x000122000c1e1500 */
[-C--:B------:R-:W-:Y:S02]  /*03d0*/  LEA.HI.X.SX32 R19, R11, R4.reuse, 0x1, P0 ;  /* 0x000000040b137211 */ /* 0x080fe400000f0eff */
[C---:B------:R-:W-:Y:S02]  /*03e0*/  LEA R11, R6.reuse, R21, 0x1 ;  /* 0x00000015060b7211 */ /* 0x040fe400078e08ff */
[-C--:B------:R-:W-:Y:S01]  /*03f0*/  LEA R12, P0, R21, R5.reuse, 0x1 ;  /* 0x00000005150c7211 */ /* 0x080fe200078008ff */
[----:B------:R1:W4:Y:S01]  /*0400*/  LDG.E.U16 R35, [R18.64] ;  /* 0x0000000412237981 */ /* 0x000322000c1e1500 */
[----:B------:R-:W-:Y:S01]  /*0410*/  LEA R20, P1, R11, R5, 0x1 ;  /* 0x000000050b147211 */ /* 0x000fe200078208ff */
[----:B------:R-:W-:Y:S01]  /*0420*/  IMAD R25, R6, 0x2, R11 ;  /* 0x0000000206197824 */ /* 0x000fe200078e020b */
[----:B------:R-:W-:-:S02]  /*0430*/  LEA.HI.X.SX32 R13, R21, R4, 0x1, P0 ;  /* 0x00000004150d7211 */ /* 0x000fc400000f0eff */
[----:B------:R-:W-:Y:S02]  /*0440*/  LEA.HI.X.SX32 R21, R11, R4, 0x1, P1 ;  /* 0x000000040b157211 */ /* 0x000fe400008f0eff */
[----:B------:R-:W-:Y:S01]  /*0450*/  LEA R11, R6, R25, 0x1 ;  /* 0x00000019060b7211 */ /* 0x000fe200078e08ff */
[----:B------:R1:W4:Y:S01]  /*0460*/  LDG.E.U16 R36, [R12.64] ;  /* 0x000000040c247981 */ /* 0x000322000c1e1500 */
[----:B-----5:R-:W-:-:S03]  /*0470*/  LEA R14, P0, R25, R5, 0x1 ;  /* 0x00000005190e7211 */ /* 0x020fc600078008ff */
[C---:B------:R-:W-:Y:S01]  /*0480*/  IMAD R23, R6.reuse, 0x2, R11 ;  /* 0x0000000206177824 */ /* 0x040fe200078e020b */
[-C--:B------:R-:W-:Y:S01]  /*0490*/  LEA.HI.X.SX32 R15, R25, R4.reuse, 0x1, P0 ;  /* 0x00000004190f7211 */ /* 0x080fe200000f0eff */
[----:B------:R5:W4:Y:S01]  /*04a0*/  LDG.E.U16 R37, [R20.64] ;  /* 0x0000000414257981 */ /* 0x000b22000c1e1500 */
[C---:B0-----:R-:W-:Y:S02]  /*04b0*/  LEA R16, P0, R11.reuse, R5, 0x1 ;  /* 0x000000050b107211 */ /* 0x041fe400078008ff */
[----:B------:R-:W-:Y:S01]  /*04c0*/  LEA R25, R6, R23, 0x1 ;  /* 0x0000001706197211 */ /* 0x000fe200078e08ff */
[----:B------:R0:W4:Y:S01]  /*04d0*/  LDG.E.U16 R38, [R14.64] ;  /* 0x000000040e267981 */ /* 0x000122000c1e1500 */
[----:B------:R-:W-:-:S03]  /*04e0*/  LEA.HI.X.SX32 R17, R11, R4, 0x1, P0 ;  /* 0x000000040b117211 */ /* 0x000fc600000f0eff */
[C---:B------:R-:W-:Y:S01]  /*04f0*/  IMAD R11, R6.reuse, 0x2, R25 ;  /* 0x00000002060b7824 */ /* 0x040fe200078e0219 */
[----:B-1----:R-:W-:Y:S01]  /*0500*/  LEA R18, P0, R23, R5, 0x1 ;  /* 0x0000000517127211 */ /* 0x002fe200078008ff */
[----:B------:R1:W4:Y:S03]  /*0510*/  LDG.E.U16 R39, [R16.64] ;  /* 0x0000000410277981 */ /* 0x000326000c1e1500 */
[----:B------:R-:W-:-:S05]  /*0520*/  LEA R27, R6, R11, 0x1 ;  /* 0x0000000b061b7211 */ /* 0x000fca00078e08ff */
[C---:B------:R-:W-:Y:S01]  /*0530*/  IMAD R29, R6.reuse, 0x2, R27 ;  /* 0x00000002061d7824 */ /* 0x040fe200078e021b */
[-C--:B------:R-:W-:Y:S02]  /*0540*/  LEA.HI.X.SX32 R19, R23, R4.reuse, 0x1, P0 ;  /* 0x0000000417137211 */ /* 0x080fe400000f0eff */
[C---:B------:R-:W-:Y:S02]  /*0550*/  LEA R12, P0, R11.reuse, R5, 0x1 ;  /* 0x000000050b0c7211 */ /* 0x040fe400078008ff */
[C---:B-----5:R-:W-:Y:S01]  /*0560*/  LEA R21, R6.reuse, R29, 0x1 ;  /* 0x0000001d06157211 */ /* 0x060fe200078e08ff */
[----:B------:R5:W4:Y:S01]  /*0570*/  LDG.E.U16 R40, [R18.64] ;  /* 0x0000000412287981 */ /* 0x000b22000c1e1500 */
[-C--:B------:R-:W-:Y:S02]  /*0580*/  LEA.HI.X.SX32 R13, R11, R4.reuse, 0x1, P0 ;  /* 0x000000040b0d7211 */ /* 0x080fe400000f0eff */
[-C--:B------:R-:W-:Y:S01]  /*0590*/  LEA R22, P1, R25, R5.reuse, 0x1 ;  /* 0x0000000519167211 */ /* 0x080fe200078208ff */
[----:B------:R-:W-:Y:S01]  /*05a0*/  IMAD R11, R6, 0x2, R21 ;  /* 0x00000002060b7824 */ /* 0x000fe200078e0215 */
[----:B0-----:R-:W-:Y:S01]  /*05b0*/  LEA R14, P0, R27, R5, 0x1 ;  /* 0x000000051b0e7211 */ /* 0x001fe200078008ff */
[----:B------:R0:W4:Y:S01]  /*05c0*/  LDG.E.U16 R42, [R12.64] ;  /* 0x000000040c2a7981 */ /* 0x000122000c1e1500 */
[----:B------:R-:W-:-:S02]  /*05d0*/  LEA.HI.X.SX32 R23, R25, R4, 0x1, P1 ;  /* 0x0000000419177211 */ /* 0x000fc400008f0eff */
[C---:B------:R-:W-:Y:S02]  /*05e0*/  LEA R25, R6.reuse, R11, 0x1 ;  /* 0x0000000b06197211 */ /* 0x040fe400078e08ff */
[----:B------:R-:W-:Y:S01]  /*05f0*/  LEA.HI.X.SX32 R15, R27, R4, 0x1, P0 ;  /* 0x000000041b0f7211 */ /* 0x000fe200000f0eff */
[----:B------:R0:W4:Y:S02]  /*0600*/  LDG.E.U16 R41, [R22.64] ;  /* 0x0000000416297981 */ /* 0x000124000c1e1500 */
[C---:B------:R-:W-:Y:S01]  /*0610*/  IMAD R27, R6.reuse, 0x2, R25 ;  /* 0x00000002061b7824 */ /* 0x040fe200078e0219 */
[----:B-1----:R-:W-:Y:S01]  /*0620*/  LEA R16, P0, R11, R5, 0x1 ;  /* 0x000000050b107211 */ /* 0x002fe200078008ff */
[----:B------:R1:W4:Y:S03]  /*0630*/  LDG.E.U16 R43, [R14.64] ;  /* 0x000000040e2b7981 */ /* 0x000326000c1e1500 */
[----:B0-----:R-:W-:-:S02]  /*0640*/  LEA R23, R6, R27, 0x1 ;  /* 0x0000001b06177211 */ /* 0x001fc400078e08ff */
[----:B------:R-:W-:-:S03]  /*0650*/  LEA.HI.X.SX32 R17, R11, R4, 0x1, P0 ;  /* 0x000000040b117211 */ /* 0x000fc600000f0eff */
[C---:B------:R-:W-:Y:S01]  /*0660*/  IMAD R11, R6.reuse, 0x2, R23 ;  /* 0x00000002060b7824 */ /* 0x040fe200078e0217 */
[C---:B------:R-:W-:Y:S01]  /*0670*/  LEA R20, P1, R21.reuse, R5, 0x1 ;  /* 0x0000000515147211 */ /* 0x040fe200078208ff */
[----:B------:R0:W4:Y:S03]  /*0680*/  LDG.E.U16 R45, [R16.64] ;  /* 0x00000004102d7981 */ /* 0x000126000c1e1500 */
[C---:B------:R-:W-:Y:S02]  /*0690*/  LEA R13, R6.reuse, R11, 0x1 ;  /* 0x0000000b060d7211 */ /* 0x040fe400078e08ff */
[-C--:B------:R-:W-:Y:S02]  /*06a0*/  LEA.HI.X.SX32 R21, R21, R4.reuse, 0x1, P1 ;  /* 0x0000000415157211 */ /* 0x080fe400008f0eff */
[-C--:B-----5:R-:W-:Y:S01]  /*06b0*/  LEA R18, P0, R25, R5.reuse, 0x1 ;  /* 0x0000000519127211 */ /* 0x0a0fe200078008ff */
[----:B------:R-:W-:Y:S01]  /*06c0*/  IMAD R31, R6, 0x2, R13 ;  /* 0x00000002061f7824 */ /* 0x000fe200078e020d */
[----:B------:R-:W-:Y:S01]  /*06d0*/  LEA R22, P1, R23, R5, 0x1 ;  /* 0x0000000517167211 */ /* 0x000fe200078208ff */
[----:B------:R5:W4:Y:S01]  /*06e0*/  LDG.E.U16 R44, [R20.64] ;  /* 0x00000004142c7981 */ /* 0x000b22000c1e1500 */
[----:B------:R-:W-:-:S02]  /*06f0*/  LEA.HI.X.SX32 R19, R25, R4, 0x1, P0 ;  /* 0x0000000419137211 */ /* 0x000fc400000f0eff */
[----:B-1----:R-:W-:Y:S02]  /*0700*/  LEA R14, P0, R11, R5, 0x1 ;  /* 0x000000050b0e7211 */ /* 0x002fe400078008ff */
[----:B------:R-:W-:Y:S01]  /*0710*/  LEA.HI.X.SX32 R23, R23, R4, 0x1, P1 ;  /* 0x0000000417177211 */ /* 0x000fe200008f0eff */
[----:B------:R1:W4:Y:S01]  /*0720*/  LDG.E.U16 R46, [R18.64] ;  /* 0x00000004122e7981 */ /* 0x000322000c1e1500 */
[----:B-----5:R-:W-:-:S03]  /*0730*/  LEA R21, R6, R31, 0x1 ;  /* 0x0000001f06157211 */ /* 0x020fc600078e08ff */
[----:B------:R5:W4:Y:S01]  /*0740*/  LDG.E.U16 R47, [R22.64] ;  /* 0x00000004162f7981 */ /* 0x000b22000c1e1500 */
[-C--:B------:R-:W-:Y:S02]  /*0750*/  LEA.HI.X.SX32 R15, R11, R4.reuse, 0x1, P0 ;  /* 0x000000040b0f7211 */ /* 0x080fe400000f0eff */
[-C--:B------:R-:W-:Y:S01]  /*0760*/  LEA R24, P1, R21, R5.reuse, 0x1 ;  /* 0x0000000515187211 */ /* 0x080fe200078208ff */
[C---:B------:R-:W-:Y:S01]  /*0770*/  IMAD R11, R6.reuse, 0x2, R21 ;  /* 0x00000002060b7824 */ /* 0x040fe200078e0215 */
[----:B------:R-:W-:Y:S01]  /*0780*/  LEA R20, P0, R13, R5, 0x1 ;  /* 0x000000050d147211 */ /* 0x000fe200078008ff */
[----:B------:R0:W4:Y:S01]  /*0790*/  LDG.E.U16 R48, [R14.64] ;  /* 0x000000040e307981 */ /* 0x000122000c1e1500 */
[-C--:B------:R-:W-:Y:S02]  /*07a0*/  LEA.HI.X.SX32 R25, R21, R4.reuse, 0x1, P1 ;  /* 0x0000000415197211 */ /* 0x080fe400008f0eff */
[----:B------:R-:W-:Y:S02]  /*07b0*/  LEA.HI.X.SX32 R21, R13, R4, 0x1, P0 ;  /* 0x000000040d157211 */ /* 0x000fe400000f0eff */
[----:B------:R-:W-:Y:S01]  /*07c0*/  LEA R13, R6, R11, 0x1 ;  /* 0x0000000b060d7211 */ /* 0x000fe200078e08ff */
[----:B------:R0:W4:Y:S01]  /*07d0*/  LDG.E.U16 R49, [R24.64] ;  /* 0x0000000418317981 */ /* 0x000122000c1e1500 */
[----:B-1----:R-:W-:-:S02]  /*07e0*/  LEA R18, P0, R11, R5, 0x1 ;  /* 0x000000050b127211 */ /* 0x002fc400078008ff */
[-C--:B-----5:R-:W-:Y:S01]  /*07f0*/  LEA R22, P1, R13, R5.reuse, 0x1 ;  /* 0x000000050d167211 */ /* 0x0a0fe200078208ff */
[----:B------:R-:W5:Y:S01]  /*0800*/  LDG.E.U16 R20, [R20.64] ;  /* 0x0000000414147981 */ /* 0x000f62000c1e1500 */
[-C--:B------:R-:W-:Y:S02]  /*0810*/  LEA.HI.X.SX32 R19, R11, R4.reuse, 0x1, P0 ;  /* 0x000000040b137211 */ /* 0x080fe400000f0eff */
[-C--:B------:R-:W-:Y:S01]  /*0820*/  LEA R12, P0, R29, R5.reuse, 0x1 ;  /* 0x000000051d0c7211 */ /* 0x080fe200078008ff */
[----:B------:R-:W-:Y:S01]  /*0830*/  IMAD R6, R6, 0x2, R13 ;  /* 0x0000000206067824 */ /* 0x000fe200078e020d */
[-C--:B------:R-:W-:Y:S01]  /*0840*/  LEA.HI.X.SX32 R23, R13, R4.reuse, 0x1, P1 ;  /* 0x000000040d177211 */ /* 0x080fe200008f0eff */
[----:B------:R-:W5:Y:S01]  /*0850*/  LDG.E.U16 R18, [R18.64] ;  /* 0x0000000412127981 */ /* 0x000f62000c1e1500 */
[----:B------:R-:W-:Y:S02]  /*0860*/  LEA.HI.X.SX32 R13, R29, R4, 0x1, P0 ;  /* 0x000000041d0d7211 */ /* 0x000fe400000f0eff */
[-C--:B0-----:R-:W-:Y:S01]  /*0870*/  LEA R14, P0, R27, R5.reuse, 0x1 ;  /* 0x000000051b0e7211 */ /* 0x081fe200078008ff */
[----:B------:R-:W5:Y:S01]  /*0880*/  LDG.E.U16 R22, [R22.64] ;  /* 0x0000000416167981 */ /* 0x000f62000c1e1500 */
[----:B------:R-:W-:-:S02]  /*0890*/  LEA R16, P1, R31, R5, 0x1 ;  /* 0x000000051f107211 */ /* 0x000fc400078208ff */
[-C--:B------:R-:W-:Y:S01]  /*08a0*/  LEA.HI.X.SX32 R15, R27, R4.reuse, 0x1, P0 ;  /* 0x000000041b0f7211 */ /* 0x080fe200000f0eff */
[----:B------:R-:W5:Y:S01]  /*08b0*/  LDG.E.U16 R12, [R12.64] ;  /* 0x000000040c0c7981 */ /* 0x000f62000c1e1500 */
[C---:B------:R-:W-:Y:S02]  /*08c0*/  LEA R24, P0, R6.reuse, R5, 0x1 ;  /* 0x0000000506187211 */ /* 0x040fe400078008ff */
[-C--:B------:R-:W-:Y:S01]  /*08d0*/  LEA.HI.X.SX32 R17, R31, R4.reuse, 0x1, P1 ;  /* 0x000000041f117211 */ /* 0x080fe200008f0eff */
[----:B------:R-:W5:Y:S01]  /*08e0*/  LDG.E.U16 R14, [R14.64] ;  /* 0x000000040e0e7981 */ /* 0x000f62000c1e1500 */
[----:B------:R-:W-:-:S03]  /*08f0*/  LEA.HI.X.SX32 R25, R6, R4, 0x1, P0 ;  /* 0x0000000406197211 */ /* 0x000fc600000f0eff */
[----:B------:R-:W5:Y:S04]  /*0900*/  LDG.E.U16 R16, [R16.64] ;  /* 0x0000000410107981 */ /* 0x000f68000c1e1500 */
[----:B------:R-:W5:Y:S01]  /*0910*/  LDG.E.U16 R24, [R24.64] ;  /* 0x0000000418187981 */ /* 0x000f62000c1e1500 */
[----:B------:R-:W-:Y:S02]  /*0920*/  SHF.R.S32.HI R5, RZ, 0x8, R0 ;  /* 0x00000008ff057819 */ /* 0x000fe40000011400 */
[----:B------:R-:W-:Y:S02]  /*0930*/  SHF.L.U32 R4, R3, 0x1, RZ ;  /* 0x0000000103047819 */ /* 0x000fe400000006ff */
[----:B------:R-:W-:-:S04]  /*0940*/  SGXT R3, R5, 0x1 ;  /* 0x000000010503781a */ /* 0x000fc80000000200 */
[----:B------:R-:W-:Y:S01]  /*0950*/  LOP3.LUT R4, R4, 0x210, R3, 0x78, !PT ;  /* 0x0000021004047812 */ /* 0x000fe200078e7803 */
[----:B------:R-:W-:-:S03]  /*0960*/  IMAD.MOV.U32 R3, RZ, RZ, 0x1 ;  /* 0x00000001ff037424 */ /* 0x000fc600078e00ff */
[C---:B------:R-:W-:Y:S02]  /*0970*/  LOP3.LUT R5, R4.reuse, 0x40, RZ, 0x3c, !PT ;  /* 0x0000004004057812 */ /* 0x040fe400078e3cff */
[----:B------:R-:W-:Y:S02]  /*0980*/  ISETP.LE.AND P0, PT, R3, c[0x0][0x1d0], PT ;  /* 0x0000740003007a0c */ /* 0x000fe40003f03270 */
[----:B------:R-:W-:Y:S01]  /*0990*/  LOP3.LUT R3, R4, 0x20, RZ, 0x3c, !PT ;  /* 0x0000002004037812 */ /* 0x000fe200078e3cff */
[----:B------:R-:W-:Y:S01]  /*09a0*/  IMAD.MOV.U32 R89, RZ, RZ, 0x3f800000 ;  /* 0x3f800000ff597424 */ /* 0x000fe200078e00ff */
[----:B------:R-:W-:Y:S01]  /*09b0*/  MOV R96, 0xff800000 ;  /* 0xff80000000607802 */ /* 0x000fe20000000f00 */
[----:B------:R-:W-:Y:S01]  /*09c0*/  IMAD.MOV.U32 R97, RZ, RZ, -0x800000 ;  /* 0xff800000ff617424 */ /* 0x000fe200078e00ff */
[----:B------:R-:W-:Y:S01]  /*09d0*/  MOV R88, 0x3f800000 ;  /* 0x3f80000000587802 */ /* 0x000fe20000000f00 */
[----:B------:R-:W-:Y:S01]  /*09e0*/  CS2R R68, SRZ ;  /* 0x0000000000447805 */ /* 0x000fe2000001ff00 */
        /* <DEDUP_REMOVED lines=10> */
[C---:B------:R-:W-:Y:S01]  /*0a90*/  LOP3.LUT R95, R0.reuse, 0x1ff, RZ, 0xc0, !PT ;  /* 0x000001ff005f7812 */ /* 0x040fe200078ec0ff */
[C---:B------:R-:W-:Y:S01]  /*0aa0*/  IMAD.SHL.U32 R90, R0.reuse, 0x8, RZ ;  /* 0x00000008005a7824 */ /* 0x040fe200078e00ff */
[----:B------:R-:W-:-:S02]  /*0ab0*/  LOP3.LUT R92, R0, 0x1e0, RZ, 0xc0, !PT ;  /* 0x000001e0005c7812 */ /* 0x000fc400078ec0ff */
[----:B------:R-:W-:Y:S01]  /*0ac0*/  SHF.L.U32 R91, R0, 0x1, RZ ;  /* 0x00000001005b7819 */ /* 0x000fe200000006ff */
[----:B--2---:R0:W-:Y:S02]  /*0ad0*/  STS.U16 [R4], R7 ;  /* 0x0000000704007388 */ /* 0x0041e40000000400 */
[----:B0-----:R-:W-:Y:S02]  /*0ae0*/  LOP3.LUT R7, R4, 0x60, RZ, 0x3c, !PT ;  /* 0x0000006004077812 */ /* 0x001fe400078e3cff */
[----:B---3--:R-:W-:Y:S04]  /*0af0*/  STS.U16 [R4+0x1000], R26 ;  /* 0x0010001a04007388 */ /* 0x008fe80000000400 */
[----:B----4-:R-:W-:Y:S04]  /*0b00*/  STS.U16 [R4+0x2000], R33 ;  /* 0x0020002104007388 */ /* 0x010fe80000000400 */
[----:B------:R-:W-:Y:S04]  /*0b10*/  STS.U16 [R4+0x3000], R37 ;  /* 0x0030002504007388 */ /* 0x000fe80000000400 */
        /* <DEDUP_REMOVED lines=10> */
[----:B------:R0:W-:Y:S04]  /*0bc0*/  STS.U16 [R3+0x6400], R48 ;  /* 0x0064003003007388 */ /* 0x0001e80000000400 */
[----:B-----5:R-:W-:Y:S04]  /*0bd0*/  STS.U16 [R3+0x7400], R18 ;  /* 0x0074001203007388 */ /* 0x020fe80000000400 */
[----:B------:R-:W-:Y:S04]  /*0be0*/  STS.U16 [R5+0x800], R9 ;  /* 0x0008000905007388 */ /* 0x000fe80000000400 */
[----:B------:R-:W-:Y:S04]  /*0bf0*/  STS.U16 [R5+0x1800], R30 ;  /* 0x0018001e05007388 */ /* 0x000fe80000000400 */
[----:B------:R-:W-:Y:S04]  /*0c00*/  STS.U16 [R5+0x2800], R35 ;  /* 0x0028002305007388 */ /* 0x000fe80000000400 */
[----:B------:R-:W-:Y:S04]  /*0c10*/  STS.U16 [R5+0x3800], R39 ;  /* 0x0038002705007388 */ /* 0x000fe80000000400 */
[----:B------:R-:W-:Y:S04]  /*0c20*/  STS.U16 [R5+0x4800], R43 ;  /* 0x0048002b05007388 */ /* 0x000fe80000000400 */
[----:B------:R1:W-:Y:S04]  /*0c30*/  STS.U16 [R5+0x5800], R46 ;  /* 0x0058002e05007388 */ /* 0x0003e80000000400 */
        /* <DEDUP_REMOVED lines=8> */
[----:B------:R-:W-:Y:S01]  /*0cc0*/  STS.U16 [R7+0x7c00], R24 ;  /* 0x007c001807007388 */ /* 0x000fe20000000400 */
[----:B0-----:R-:W-:Y:S01]  /*0cd0*/  CS2R R48, SRZ ;  /* 0x0000000000307805 */ /* 0x001fe2000001ff00 */
[----:B------:R-:W-:Y:S01]  /*0ce0*/  CS2R R44, SRZ ;  /* 0x00000000002c7805 */ /* 0x000fe2000001ff00 */
[----:B-1----:R-:W-:Y:S01]  /*0cf0*/  CS2R R46, SRZ ;  /* 0x00000000002e7805 */ /* 0x002fe2000001ff00 */
[----:B------:R0:W-:Y:S01]  /*0d00*/  STS.U16 [R7+0x3c00], R40 ;  /* 0x003c002807007388 */ /* 0x0001e20000000400 */
[----:B------:R-:W-:Y:S01]  /*0d10*/  CS2R R42, SRZ ;  /* 0x00000000002a7805 */ /* 0x000fe2000001ff00 */
[----:B0-----:R-:W-:Y:S01]  /*0d20*/  CS2R R40, SRZ ;  /* 0x0000000000287805 */ /* 0x001fe2000001ff00 */
[----:B------:R-:W-:Y:S05]  /*0d30*/  @!P0 BRA `(.L_x_0) ;  /* 0x0000151000008947 */ /* 0x000fea0003800000 */
[C---:B------:R-:W-:Y:S01]  /*0d40*/  LOP3.LUT R13, R0.reuse, 0x7, RZ, 0xc0, !PT ;  /* 0x00000007000d7812 */ /* 0x040fe200078ec0ff */
[C---:B------:R-:W-:Y:S01]  /*0d50*/  IMAD.SHL.U32 R14, R0.reuse, 0x100, RZ ;  /* 0x00000100000e7824 */ /* 0x040fe200078e00ff */
[----:B------:R-:W-:Y:S01]  /*0d60*/  LOP3.LUT R3, R91, 0x10, RZ, 0xc0, !PT ;  /* 0x000000105b037812 */ /* 0x000fe200078ec0ff */
[----:B------:R-:W-:Y:S01]  /*0d70*/  IMAD.MOV.U32 R89, RZ, RZ, 0x3f800000 ;  /* 0x3f800000ff597424 */ /* 0x000fe200078e00ff */
[----:B------:R-:W-:Y:S01]  /*0d80*/  SHF.L.U32 R7, R95, 0x1, RZ ;  /* 0x000000015f077819 */ /* 0x000fe200000006ff */
[----:B------:R-:W-:Y:S01]  /*0d90*/  IMAD R4, R13, 0x210, RZ ;  /* 0x000002100d047824 */ /* 0x000fe200078e02ff */
[--C-:B------:R-:W-:Y:S01]  /*0da0*/  LOP3.LUT R5, R3, 0x1e0, R0.reuse, 0xf8, !PT ;  /* 0x000001e003057812 */ /* 0x100fe200078ef800 */
[----:B------:R-:W-:Y:S01]  /*0db0*/  IMAD R78, R13, 0x90, RZ ;  /* 0x000000900d4e7824 */ /* 0x000fe200078e02ff */
[----:B------:R-:W-:Y:S01]  /*0dc0*/  LOP3.LUT R3, R0, 0x1c0, RZ, 0xc0, !PT ;  /* 0x000001c000037812 */ /* 0x000fe200078ec0ff */
[----:B------:R-:W-:Y:S01]  /*0dd0*/  IMAD.MOV.U32 R77, RZ, RZ, RZ ;  /* 0x000000ffff4d7224 */ /* 0x000fe200078e00ff */
[----:B------:R-:W-:Y:S01]  /*0de0*/  LOP3.LUT R15, R4, R5, RZ, 0x3c, !PT ;  /* 0x00000005040f7212 */ /* 0x000fe200078e3cff */
[----:B------:R-:W-:Y:S01]  /*0df0*/  IMAD.MOV.U32 R98, RZ, RZ, -0x800000 ;  /* 0xff800000ff627424 */ /* 0x000fe200078e00ff */
[----:B------:R-:W-:Y:S01]  /*0e00*/  SHF.R.U32.HI R6, RZ, 0x2, R0 ;  /* 0x00000002ff067819 */ /* 0x000fe20000011600 */
[----:B------:R-:W-:Y:S01]  /*0e10*/  CS2R R68, SRZ ;  /* 0x0000000000447805 */ /* 0x000fe2000001ff00 */
[----:B------:R-:W-:Y:S01]  /*0e20*/  SHF.R.U32.HI R4, RZ, 0x2, R3 ;  /* 0x00000002ff047819 */ /* 0x000fe20000011603 */
[----:B------:R-:W-:Y:S01]  /*0e30*/  IMAD R3, R2, c[0x0][0x1a0], RZ ;  /* 0x0000680002037a24 */ /* 0x000fe200078e02ff */
[C---:B------:R-:W-:Y:S01]  /*0e40*/  LOP3.LUT R9, R0.reuse, 0x1f, RZ, 0xc0, !PT ;  /* 0x0000001f00097812 */ /* 0x040fe200078ec0ff */
[----:B------:R-:W-:Y:S01]  /*0e50*/  CS2R R70, SRZ ;  /* 0x0000000000467805 */ /* 0x000fe2000001ff00 */
[----:B------:R-:W-:Y:S01]  /*0e60*/  LOP3.LUT R5, R0, 0x3f, RZ, 0xc0, !PT ;  /* 0x0000003f00057812 */ /* 0x000fe200078ec0ff */
[----:B------:R-:W-:Y:S01]  /*0e70*/  CS2R R60, SRZ ;  /* 0x00000000003c7805 */ /* 0x000fe2000001ff00 */
[----:B------:R-:W-:Y:S01]  /*0e80*/  LOP3.LUT R6, R7, 0x30, R6, 0x78, !PT ;  /* 0x0000003007067812 */ /* 0x000fe200078e7806 */
[----:B------:R-:W-:Y:S01]  /*0e90*/  IMAD R11, R9, c[0x0][0x1b4], RZ ;  /* 0x00006d00090b7a24 */ /* 0x000fe200078e02ff */
[----:B------:R-:W-:Y:S01]  /*0ea0*/  LOP3.LUT R7, R7, R4, RZ, 0x3c, !PT ;  /* 0x0000000407077212 */ /* 0x000fe200078e3cff */
[----:B------:R-:W-:Y:S01]  /*0eb0*/  IMAD R4, R2, c[0x0][0x1b0], RZ ;  /* 0x00006c0002047a24 */ /* 0x000fe200078e02ff */
[--C-:B------:R-:W-:Y:S01]  /*0ec0*/  SHF.R.U32.HI R16, RZ, 0x6, R0.reuse ;  /* 0x00000006ff107819 */ /* 0x100fe20000011600 */
[----:B------:R-:W-:Y:S01]  /*0ed0*/  IMAD R8, R5, c[0x0][0x1a8], RZ ;  /* 0x00006a0005087a24 */ /* 0x000fe200078e02ff */
[----:B------:R-:W-:Y:S01]  /*0ee0*/  SHF.L.U32 R5, R3, 0x1, RZ ;  /* 0x0000000103057819 */ /* 0x000fe200000006ff */
[----:B------:R-:W-:Y:S01]  /*0ef0*/  IMAD.SHL.U32 R9, R4, 0x2, RZ ;  /* 0x0000000204097824 */ /* 0x000fe200078e00ff */
[----:B------:R-:W-:Y:S01]  /*0f00*/  LOP3.LUT R14, R14, 0x1000, RZ, 0xc0, !PT ;  /* 0x000010000e0e7812 */ /* 0x000fe200078ec0ff */
[----:B------:R-:W-:Y:S01]  /*0f10*/  IMAD.SHL.U32 R12, R11, 0x2, RZ ;  /* 0x000000020b0c7824 */ /* 0x000fe200078e00ff */
[C---:B------:R-:W-:Y:S01]  /*0f20*/  SHF.L.U32 R10, R8.reuse, 0x1, RZ ;  /* 0x00000001080a7819 */ /* 0x040fe200000006ff */
[----:B------:R-:W-:Y:S01]  /*0f30*/  IMAD.HI R8, R8, 0x2, RZ ;  /* 0x0000000208087827 */ /* 0x000fe200078e02ff */
[----:B------:R-:W-:Y:S01]  /*0f40*/  IADD3 R76, R14, R15, RZ ;  /* 0x0000000f0e4c7210 */ /* 0x000fe20007ffe0ff */
[----:B------:R-:W-:Y:S01]  /*0f50*/  CS2R R62, SRZ ;  /* 0x00000000003e7805 */ /* 0x000fe2000001ff00 */
[----:B------:R-:W-:Y:S01]  /*0f60*/  IADD3 R109, P2, P3, R12, c[0x0][0x170], R9 ;  /* 0x00005c000c6d7a10 */ /* 0x000fe20007b5e009 */
[----:B------:R-:W-:Y:S01]  /*0f70*/  IMAD.MOV.U32 R15, RZ, RZ, c[0x0][0x1b8] ;  /* 0x00006e00ff0f7624 */ /* 0x000fe200078e00ff */
[----:B------:R-:W-:Y:S01]  /*0f80*/  IADD3 R116, P0, P1, R10, c[0x0][0x168], R5 ;  /* 0x00005a000a747a10 */ /* 0x000fe2000791e005 */
[----:B------:R-:W-:Y:S01]  /*0f90*/  IMAD.HI R5, R3, 0x2, RZ ;  /* 0x0000000203057827 */ /* 0x000fe200078e02ff */
[----:B------:R-:W-:Y:S01]  /*0fa0*/  SGXT.U32 R9, R16, 0x3 ;  /* 0x000000031009781a */ /* 0x000fe20000000000 */
[----:B------:R-:W-:Y:S01]  /*0fb0*/  CS2R R56, SRZ ;  /* 0x0000000000387805 */ /* 0x000fe2000001ff00 */
[----:B------:R-:W-:Y:S01]  /*0fc0*/  SHF.R.U32.HI R10, RZ, 0x5, R0 ;  /* 0x00000005ff0a7819 */ /* 0x000fe20000011600 */
[----:B------:R-:W-:Y:S01]  /*0fd0*/  IMAD.MOV.U32 R16, RZ, RZ, c[0x0][0x1a4] ;  /* 0x00006900ff107624 */ /* 0x000fe200078e00ff */
[----:B------:R-:W-:Y:S01]  /*0fe0*/  IADD3.X R14, R8, c[0x0][0x16c], R5, P0, P1 ;  /* 0x00005b00080e7a10 */ /* 0x000fe200007e2405 */
[----:B------:R-:W-:Y:S01]  /*0ff0*/  IMAD R9, R9, c[0x0][0x1a4], RZ ;  /* 0x0000690009097a24 */ /* 0x000fe200078e02ff */
[----:B------:R-:W-:Y:S01]  /*1000*/  SGXT.U32 R3, R10, 0x4 ;  /* 0x000000040a03781a */ /* 0x000fe20000000000 */
[----:B------:R-:W-:Y:S01]  /*1010*/  IMAD.HI R10, R4, 0x2, RZ ;  /* 0x00000002040a7827 */ /* 0x000fe200078e02ff */
[----:B------:R-:W-:Y:S01]  /*1020*/  LOP3.LUT R78, R78, 0x30, R91, 0x78, !PT ;  /* 0x000000304e4e7812 */ /* 0x000fe200078e785b */
[----:B------:R-:W-:Y:S01]  /*1030*/  CS2R R58, SRZ ;  /* 0x00000000003a7805 */ /* 0x000fe2000001ff00 */
[C---:B------:R-:W-:Y:S01]  /*1040*/  LEA R4, R16.reuse, R9, 0x3 ;  /* 0x0000000910047211 */ /* 0x040fe200078e18ff */
[----:B------:R-:W-:Y:S01]  /*1050*/  IMAD R12, R3, c[0x0][0x1b8], RZ ;  /* 0x00006e00030c7a24 */ /* 0x000fe200078e02ff */
[----:B------:R-:W-:Y:S01]  /*1060*/  LEA R122, P0, R9, R116, 0x1 ;  /* 0x00000074097a7211 */ /* 0x000fe200078008ff */
[----:B------:R-:W-:Y:S01]  /*1070*/  IMAD.HI R11, R11, 0x2, RZ ;  /* 0x000000020b0b7827 */ /* 0x000fe200078e02ff */
[----:B------:R-:W-:Y:S01]  /*1080*/  LEA R3, R16, R4, 0x3 ;  /* 0x0000000410037211 */ /* 0x000fe200078e18ff */
[----:B------:R-:W-:Y:S01]  /*1090*/  CS2R R52, SRZ ;  /* 0x0000000000347805 */ /* 0x000fe2000001ff00 */
[-C--:B------:R-:W-:Y:S01]  /*10a0*/  LEA R120, P1, R4, R116.reuse, 0x1 ;  /* 0x0000007404787211 */ /* 0x080fe200078208ff */
[----:B------:R-:W-:Y:S01]  /*10b0*/  IMAD R8, R15, 0x10, R12 ;  /* 0x000000100f087824 */ /* 0x000fe200078e020c */
[----:B------:R-:W-:Y:S01]  /*10c0*/  IADD3.X R11, R11, c[0x0][0x174], R10, P2, P3 ;  /* 0x00005d000b0b7a10 */ /* 0x000fe200017e640a */
[----:B------:R-:W-:Y:S01]  /*10d0*/  CS2R R54, SRZ ;  /* 0x0000000000367805 */ /* 0x000fe2000001ff00 */
[----:B------:R-:W-:Y:S01]  /*10e0*/  LEA R5, R16, R3, 0x3 ;  /* 0x0000000310057211 */ /* 0x000fe200078e18ff */
[----:B------:R-:W-:Y:S01]  /*10f0*/  IMAD R10, R15, 0x10, R8 ;  /* 0x000000100f0a7824 */ /* 0x000fe200078e0208 */
[-C--:B------:R-:W-:Y:S01]  /*1100*/  LEA R118, P2, R3, R116.reuse, 0x1 ;  /* 0x0000007403767211 */ /* 0x080fe200078408ff */
[----:B------:R-:W-:Y:S01]  /*1110*/  CS2R R48, SRZ ;  /* 0x0000000000307805 */ /* 0x000fe2000001ff00 */
[----:B------:R-:W-:Y:S01]  /*1120*/  LEA R116, P3, R5, R116, 0x1 ;  /* 0x0000007405747211 */ /* 0x000fe200078608ff */
[----:B------:R-:W-:Y:S01]  /*1130*/  CS2R R50, SRZ ;  /* 0x0000000000327805 */ /* 0x000fe2000001ff00 */
[-C--:B------:R-:W-:Y:S01]  /*1140*/  LEA.HI.X.SX32 R121, R4, R14.reuse, 0x1, P1 ;  /* 0x0000000e04797211 */ /* 0x080fe200008f0eff */
[----:B------:R-:W-:Y:S01]  /*1150*/  CS2R R44, SRZ ;  /* 0x00000000002c7805 */ /* 0x000fe2000001ff00 */
[----:B------:R-:W-:Y:S01]  /*1160*/  LEA.HI.X.SX32 R119, R3, R14, 0x1, P2 ;  /* 0x0000000e03777211 */ /* 0x000fe200010f0eff */
[----:B------:R-:W-:Y:S01]  /*1170*/  CS2R R46, SRZ ;  /* 0x00000000002e7805 */ /* 0x000fe2000001ff00 */
[----:B------:R-:W-:Y:S01]  /*1180*/  LEA R3, R15, R10, 0x4 ;  /* 0x0000000a0f037211 */ /* 0x000fe200078e20ff */
[----:B------:R-:W-:Y:S01]  /*1190*/  CS2R R40, SRZ ;  /* 0x0000000000287805 */ /* 0x000fe2000001ff00 */
[----:B------:R-:W-:Y:S01]  /*11a0*/  LOP3.LUT R4, R90, 0x30, RZ, 0xc0, !PT ;  /* 0x000000305a047812 */ /* 0x000fe200078ec0ff */
[----:B------:R-:W-:Y:S01]  /*11b0*/  CS2R R42, SRZ ;  /* 0x00000000002a7805 */ /* 0x000fe2000001ff00 */
[-C--:B------:R-:W-:Y:S01]  /*11c0*/  LEA.HI.X.SX32 R117, R5, R14.reuse, 0x1, P3 ;  /* 0x0000000e05757211 */ /* 0x080fe200018f0eff */
[----:B------:R-:W-:Y:S01]  /*11d0*/  IMAD.MOV.U32 R5, RZ, RZ, RZ ;  /* 0x000000ffff057224 */ /* 0x000fe200078e00ff */
[----:B------:R-:W-:Y:S01]  /*11e0*/  LEA.HI.X.SX32 R123, R9, R14, 0x1, P0 ;  /* 0x0000000e097b7211 */ /* 0x000fe200000f0eff */
[----:B------:R-:W-:Y:S01]  /*11f0*/  CS2R R64, SRZ ;  /* 0x0000000000407805 */ /* 0x000fe2000001ff00 */
[----:B------:R-:W-:Y:S01]  /*1200*/  LEA R108, P3, R3, R109, 0x1 ;  /* 0x0000006d036c7211 */ /* 0x000fe200078608ff */
[----:B------:R-:W-:Y:S01]  /*1210*/  CS2R R66, SRZ ;  /* 0x0000000000427805 */ /* 0x000fe2000001ff00 */
[----:B------:R-:W-:-:S02]  /*1220*/  LEA R4, R13, R4, 0x6 ;  /* 0x000000040d047211 */ /* 0x000fc400078e30ff */
[-C--:B------:R-:W-:Y:S02]  /*1230*/  LEA R114, P0, R12, R109.reuse, 0x1 ;  /* 0x0000006d0c727211 */ /* 0x080fe400078008ff */
[-C--:B------:R-:W-:Y:S02]  /*1240*/  LEA R112, P1, R8, R109.reuse, 0x1 ;  /* 0x0000006d08707211 */ /* 0x080fe400078208ff */
[----:B------:R-:W-:Y:S02]  /*1250*/  LEA R110, P2, R10, R109, 0x1 ;  /* 0x0000006d0a6e7211 */ /* 0x000fe400078408ff */
[-C--:B------:R-:W-:Y:S02]  /*1260*/  LEA.HI.X.SX32 R109, R3, R11.reuse, 0x1, P3 ;  /* 0x0000000b036d7211 */ /* 0x080fe400018f0eff */
[----:B------:R-:W-:Y:S02]  /*1270*/  LOP3.LUT R79, R4, 0x30, R91, 0x78, !PT ;  /* 0x00000030044f7812 */ /* 0x000fe400078e785b */
[----:B------:R-:W-:-:S02]  /*1280*/  LEA.HI.X.SX32 R115, R12, R11, 0x1, P0 ;  /* 0x0000000b0c737211 */ /* 0x000fc400000f0eff */
[-C--:B------:R-:W-:Y:S02]  /*1290*/  LEA.HI.X.SX32 R113, R8, R11.reuse, 0x1, P1 ;  /* 0x0000000b08717211 */ /* 0x080fe400008f0eff */
[----:B------:R-:W-:Y:S02]  /*12a0*/  LEA.HI.X.SX32 R111, R10, R11, 0x1, P2 ;  /* 0x0000000b0a6f7211 */ /* 0x000fe400010f0eff */
[----:B------:R-:W-:Y:S02]  /*12b0*/  MOV R107, 0xff800000 ;  /* 0xff800000006b7802 */ /* 0x000fe40000000f00 */
[----:B------:R-:W-:Y:S02]  /*12c0*/  MOV R3, RZ ;  /* 0x000000ff00037202 */ /* 0x000fe40000000f00 */
[----:B------:R-:W-:Y:S02]  /*12d0*/  MOV R88, 0x3f800000 ;  /* 0x3f80000000587802 */ /* 0x000fe40000000f00 */
[----:B------:R-:W-:-:S02]  /*12e0*/  LOP3.LUT R4, R78, 0x40, RZ, 0x3c, !PT ;  /* 0x000000404e047812 */ /* 0x000fc400078e3cff */
.L_x_1:
[----:B------:R-:W-:-:S04]  /*12f0*/  IMAD.WIDE R8, R77, 0x2, R122 ;  /* 0x000000024d087825 */ /* 0x000fc800078e027a */
[C---:B------:R-:W-:Y:S02]  /*1300*/  IMAD.WIDE R10, R77.reuse, 0x2, R120 ;  /* 0x000000024d0a7825 */ /* 0x040fe400078e0278 */
[----:B------:R-:W2:Y:S02]  /*1310*/  LDG.E.U16 R8, [R8.64] ;  /* 0x0000000408087981 */ /* 0x000ea4000c1e1500 */
[C---:B------:R-:W-:Y:S02]  /*1320*/  IMAD.WIDE R12, R77.reuse, 0x2, R118 ;  /* 0x000000024d0c7825 */ /* 0x040fe400078e0276 */
[----:B------:R-:W3:Y:S02]  /*1330*/  LDG.E.U16 R10, [R10.64] ;  /* 0x000000040a0a7981 */ /* 0x000ee4000c1e1500 */
[----:B------:R-:W-:Y:S02]  /*1340*/  IMAD.WIDE R14, R77, 0x2, R116 ;  /* 0x000000024d0e7825 */ /* 0x000fe400078e0274 */
[----:B------:R-:W4:Y:S04]  /*1350*/  LDG.E.U16 R12, [R12.64] ;  /* 0x000000040c0c7981 */ /* 0x000f28000c1e1500 */
[----:B------:R-:W5:Y:S04]  /*1360*/  LDG.E.U16 R14, [R14.64] ;  /* 0x000000040e0e7981 */ /* 0x000f68000c1e1500 */
[----:B------:R-:W-:Y:S01]  /*1370*/  BAR.SYNC.DEFER_BLOCKING 0x0 ;  /* 0x0000000000007b1d */ /* 0x000fe20000010000 */
[----:B------:R-:W-:-:S04]  /*1380*/  IMAD.WIDE R20, R3, 0x2, R114 ;  /* 0x0000000203147825 */ /* 0x000fc800078e0272 */
[----:B------:R-:W-:-:S04]  /*1390*/  IMAD.WIDE R22, R3, 0x2, R112 ;  /* 0x0000000203167825 */ /* 0x000fc800078e0270 */
[----:B------:R-:W-:-:S04]  /*13a0*/  IMAD.WIDE R36, R3, 0x2, R110 ;  /* 0x0000000203247825 */ /* 0x000fc800078e026e */
[----:B------:R-:W-:Y:S01]  /*13b0*/  IMAD.WIDE R38, R3, 0x2, R108 ;  /* 0x0000000203267825 */ /* 0x000fe200078e026c */
[----:B--2---:R-:W-:Y:S04]  /*13c0*/  STS.U16 [R7+0x8000], R8 ;  /* 0x0080000807007388 */ /* 0x004fe80000000400 */
[----:B---3--:R-:W-:Y:S04]  /*13d0*/  STS.U16 [R7+0x8400], R10 ;  /* 0x0084000a07007388 */ /* 0x008fe80000000400 */
[----:B----4-:R-:W-:Y:S04]  /*13e0*/  STS.U16 [R7+0x8800], R12 ;  /* 0x0088000c07007388 */ /* 0x010fe80000000400 */
[----:B-----5:R-:W-:Y:S04]  /*13f0*/  STS.U16 [R7+0x8c00], R14 ;  /* 0x008c000e07007388 */ /* 0x020fe80000000400 */
[----:B------:R-:W-:Y:S06]  /*1400*/  BAR.SYNC.DEFER_BLOCKING 0x0 ;  /* 0x0000000000007b1d */ /* 0x000fec0000010000 */
[----:B------:R0:W2:Y:S04]  /*1410*/  LDG.E.U16 R105, [R20.64] ;  /* 0x0000000414697981 */ /* 0x0000a8000c1e1500 */
[----:B------:R0:W3:Y:S04]  /*1420*/  LDG.E.U16 R103, [R22.64] ;  /* 0x0000000416677981 */ /* 0x0000e8000c1e1500 */
[----:B------:R1:W4:Y:S04]  /*1430*/  LDG.E.U16 R101, [R36.64] ;  /* 0x0000000424657981 */ /* 0x000328000c1e1500 */
[----:B------:R1:W5:Y:S04]  /*1440*/  LDG.E.U16 R99, [R38.64] ;  /* 0x0000000426637981 */ /* 0x000368000c1e1500 */
[----:B------:R-:W-:Y:S04]  /*1450*/  LDSM.16.MT88.4 R28, [R76] ;  /* 0x000000004c1c783b */ /* 0x000fe80000004200 */
[----:B------:R-:W0:Y:S04]  /*1460*/  LDSM.16.M88.4 R24, [R78+0x8000] ;  /* 0x008000004e18783b */ /* 0x000e280000000200 */
[----:B------:R-:W0:Y:S04]  /*1470*/  LDSM.16.M88.4 R84, [R78+0x8400] ;  /* 0x008400004e54783b */ /* 0x000e280000000200 */
[----:B------:R-:W0:Y:S04]  /*1480*/  LDSM.16.M88.4 R12, [R78+0x8800] ;  /* 0x008800004e0c783b */ /* 0x000e280000000200 */
[----:B------:R-:W0:Y:S04]  /*1490*/  LDSM.16.M88.4 R8, [R78+0x8c00] ;  /* 0x008c00004e08783b */ /* 0x000e280000000200 */
[----:B------:R-:W0:Y:S04]  /*14a0*/  LDSM.16.MT88.4 R72, [R76+0x2000] ;  /* 0x002000004c48783b */ /* 0x000e280000004200 */
[----:B-1----:R-:W-:Y:S04]  /*14b0*/  LDSM.16.MT88.4 R36, [R76+0x4000] ;  /* 0x004000004c24783b */ /* 0x002fe80000004200 */
[----:B0-----:R-:W0:Y:S01]  /*14c0*/  LDSM.16.M88.4 R20, [R4+0x8000] ;  /* 0x008000000414783b */ /* 0x001e220000000200 */
[C---:B------:R-:W-:Y:S08]  /*14d0*/  HMMA.16816.F32 R16, R28.reuse, R24, RZ ;  /* 0x000000181c10723c */ /* 0x040ff000000018ff */
[C---:B------:R-:W-:Y:S08]  /*14e0*/  HMMA.16816.F32 R80, R28.reuse, R84, RZ ;  /* 0x000000541c50723c */ /* 0x040ff000000018ff */
[C---:B------:R-:W-:Y:S08]  /*14f0*/  HMMA.16816.F32 R32, R28.reuse, R12, RZ ;  /* 0x0000000c1c20723c */ /* 0x040ff000000018ff */
[----:B------:R-:W-:Y:S08]  /*1500*/  HMMA.16816.F32 R28, R28, R8, RZ ;  /* 0x000000081c1c723c */ /* 0x000ff000000018ff */
[C---:B------:R-:W-:Y:S01]  /*1510*/  HMMA.16816.F32 R24, R72.reuse, R26, R16 ;  /* 0x0000001a4818723c */ /* 0x040fe20000001810 */
[----:B------:R-:W1:Y:S07]  /*1520*/  LDSM.16.M88.4 R16, [R4+0x8400] ;  /* 0x008400000410783b */ /* 0x000e6e0000000200 */
[C---:B------:R-:W-:Y:S01]  /*1530*/  HMMA.16816.F32 R80, R72.reuse, R86, R80 ;  /* 0x000000564850723c */ /* 0x040fe20000001850 */
[----:B------:R-:W1:Y:S07]  /*1540*/  LDSM.16.M88.4 R84, [R4+0x8800] ;  /* 0x008800000454783b */ /* 0x000e6e0000000200 */
[C---:B------:R-:W-:Y:S01]  /*1550*/  HMMA.16816.F32 R32, R72.reuse, R14, R32 ;  /* 0x0000000e4820723c */ /* 0x040fe20000001820 */
[----:B------:R-:W1:Y:S07]  /*1560*/  LDSM.16.M88.4 R12, [R4+0x8c00] ;  /* 0x008c0000040c783b */ /* 0x000e6e0000000200 */
[----:B------:R-:W-:Y:S01]  /*1570*/  HMMA.16816.F32 R28, R72, R10, R28 ;  /* 0x0000000a481c723c */ /* 0x000fe2000000181c */
[----:B------:R-:W1:Y:S04]  /*1580*/  LDSM.16.MT88.4 R8, [R76+0x6000] ;  /* 0x006000004c08783b */ /* 0x000e680000004200 */
[----:B------:R-:W-:Y:S03]  /*1590*/  BAR.SYNC.DEFER_BLOCKING 0x0 ;  /* 0x0000000000007b1d */ /* 0x000fe60000010000 */
[C---:B0-----:R-:W-:Y:S08]  /*15a0*/  HMMA.16816.F32 R24, R36.reuse, R20, R24 ;  /* 0x000000142418723c */ /* 0x041ff00000001818 */
[C---:B-1----:R-:W-:Y:S08]  /*15b0*/  HMMA.16816.F32 R80, R36.reuse, R16, R80 ;  /* 0x000000102450723c */ /* 0x042ff00000001850 */
[C---:B------:R-:W-:Y:S08]  /*15c0*/  HMMA.16816.F32 R32, R36.reuse, R84, R32 ;  /* 0x000000542420723c */ /* 0x040ff00000001820 */
[----:B------:R-:W-:Y:S08]  /*15d0*/  HMMA.16816.F32 R28, R36, R12, R28 ;  /* 0x0000000c241c723c */ /* 0x000ff0000000181c */
[C---:B------:R-:W-:Y:S08]  /*15e0*/  HMMA.16816.F32 R24, R8.reuse, R22, R24 ;  /* 0x000000160818723c */ /* 0x040ff00000001818 */
[C---:B------:R-:W-:Y:S08]  /*15f0*/  HMMA.16816.F32 R80, R8.reuse, R18, R80 ;  /* 0x000000120850723c */ /* 0x040ff00000001850 */
[C---:B------:R-:W-:Y:S08]  /*1600*/  HMMA.16816.F32 R84, R8.reuse, R86, R32 ;  /* 0x000000560854723c */ /* 0x040ff00000001820 */
[----:B------:R-:W-:Y:S07]  /*1610*/  HMMA.16816.F32 R20, R8, R14, R28 ;  /* 0x0000000e0814723c */ /* 0x000fee000000181c */
[----:B------:R-:W-:-:S02]  /*1620*/  FMUL R8, R24, c[0x0][0x188] ;  /* 0x0000620018087a20 */ /* 0x000fc40000400000 */
[----:B------:R-:W-:Y:S02]  /*1630*/  FMUL R9, R25, c[0x0][0x188] ;  /* 0x0000620019097a20 */ /* 0x000fe40000400000 */
[----:B------:R-:W-:-:S03]  /*1640*/  FMUL R10, R80, c[0x0][0x188] ;  /* 0x00006200500a7a20 */ /* 0x000fc60000400000 */
[----:B------:R-:W-:Y:S01]  /*1650*/  FMNMX R9, R8, R9, !PT ;  /* 0x0000000908097209 */ /* 0x000fe20007800000 */
        /* <DEDUP_REMOVED lines=8> */
[----:B------:R-:W-:Y:S02]  /*16e0*/  FMUL R8, R26, c[0x0][0x188] ;  /* 0x000062001a087a20 */ /* 0x000fe40000400000 */
[----:B------:R-:W-:Y:S01]  /*16f0*/  FMUL R9, R27, c[0x0][0x188] ;  /* 0x000062001b097a20 */ /* 0x000fe20000400000 */
[----:B------:R-:W-:Y:S01]  /*1700*/  FMNMX R12, R10, R13, !PT ;  /* 0x0000000d0a0c7209 */ /* 0x000fe20007800000 */
[----:B------:R-:W-:Y:S02]  /*1710*/  FMUL R11, R21, c[0x0][0x188] ;  /* 0x00006200150b7a20 */ /* 0x000fe40000400000 */
[----:B------:R-:W-:Y:S01]  /*1720*/  FMUL R10, R82, c[0x0][0x188] ;  /* 0x00006200520a7a20 */ /* 0x000fe20000400000 */
[----:B------:R-:W-:Y:S01]  /*1730*/  FMNMX R9, R8, R9, !PT ;  /* 0x0000000908097209 */ /* 0x000fe20007800000 */
[----:B------:R-:W-:Y:S01]  /*1740*/  FMUL R8, R83, c[0x0][0x188] ;  /* 0x0000620053087a20 */ /* 0x000fe20000400000 */
[----:B------:R-:W-:-:S02]  /*1750*/  FMNMX R12, R11, R12, !PT ;  /* 0x0000000c0b0c7209 */ /* 0x000fc40007800000 */
[----:B------:R-:W-:Y:S01]  /*1760*/  FMNMX R11, R10, R9, !PT ;  /* 0x000000090a0b7209 */ /* 0x000fe20007800000 */
[----:B------:R-:W-:-:S03]  /*1770*/  FMUL R9, R86, c[0x0][0x188] ;  /* 0x0000620056097a20 */ /* 0x000fc60000400000 */
[----:B------:R-:W-:Y:S01]  /*1780*/  FMNMX R10, R8, R11, !PT ;  /* 0x0000000b080a7209 */ /* 0x000fe20007800000 */
[----:B------:R-:W-:-:S03]  /*1790*/  FMUL R8, R87, c[0x0][0x188] ;  /* 0x0000620057087a20 */ /* 0x000fc60000400000 */
[----:B------:R-:W-:Y:S01]  /*17a0*/  FMNMX R11, R9, R10, !PT ;  /* 0x0000000a090b7209 */ /* 0x000fe20007800000 */
[----:B------:R-:W-:Y:S01]  /*17b0*/  FMUL R9, R22, c[0x0][0x188] ;  /* 0x0000620016097a20 */ /* 0x000fe20000400000 */
[----:B------:R-:W0:Y:S02]  /*17c0*/  SHFL.BFLY PT, R13, R12, 0x2, 0x1f ;  /* 0x0c401f000c0d7f89 */ /* 0x000e2400000e0000 */
[----:B------:R-:W-:Y:S01]  /*17d0*/  FMNMX R10, R8, R11, !PT ;  /* 0x0000000b080a7209 */ /* 0x000fe20007800000 */
[----:B------:R-:W-:-:S03]  /*17e0*/  FMUL R8, R23, c[0x0][0x188] ;  /* 0x0000620017087a20 */ /* 0x000fc60000400000 */
[----:B------:R-:W-:-:S04]  /*17f0*/  FMNMX R9, R9, R10, !PT ;  /* 0x0000000a09097209 */ /* 0x000fc80007800000 */
[----:B------:R-:W-:-:S05]  /*1800*/  FMNMX R8, R8, R9, !PT ;  /* 0x0000000908087209 */ /* 0x000fca0007800000 */
[----:B------:R-:W1:Y:S01]  /*1810*/  SHFL.BFLY PT, R9, R8, 0x2, 0x1f ;  /* 0x0c401f0008097f89 */ /* 0x000e6200000e0000 */
[----:B0-----:R-:W-:-:S05]  /*1820*/  FMNMX R13, R12, R13, !PT ;  /* 0x0000000d0c0d7209 */ /* 0x001fca0007800000 */
[----:B------:R-:W0:Y:S01]  /*1830*/  SHFL.BFLY PT, R10, R13, 0x1, 0x1f ;  /* 0x0c201f000d0a7f89 */ /* 0x000e2200000e0000 */
[----:B-1----:R-:W-:-:S05]  /*1840*/  FMNMX R9, R8, R9, !PT ;  /* 0x0000000908097209 */ /* 0x002fca0007800000 */
[----:B------:R-:W1:Y:S01]  /*1850*/  SHFL.BFLY PT, R12, R9, 0x1, 0x1f ;  /* 0x0c201f00090c7f89 */ /* 0x000e6200000e0000 */
[----:B0-----:R-:W-:-:S03]  /*1860*/  FMNMX R10, R13, R10, !PT ;  /* 0x0000000a0d0a7209 */ /* 0x001fc60007800000 */
[----:B--2---:R-:W-:Y:S04]  /*1870*/  STS.U16 [R6+0x8000], R105 ;  /* 0x0080006906007388 */ /* 0x004fe80000000400 */
[----:B---3--:R-:W-:Y:S04]  /*1880*/  STS.U16 [R6+0x8400], R103 ;  /* 0x0084006706007388 */ /* 0x008fe80000000400 */
[----:B----4-:R0:W-:Y:S04]  /*1890*/  STS.U16 [R6+0x8800], R101 ;  /* 0x0088006506007388 */ /* 0x0101e80000000400 */
[----:B-----5:R-:W-:Y:S04]  /*18a0*/  STS.U16 [R6+0x8c00], R99 ;  /* 0x008c006306007388 */ /* 0x020fe80000000400 */
[----:B------:R-:W-:Y:S01]  /*18b0*/  BAR.SYNC.DEFER_BLOCKING 0x0 ;  /* 0x0000000000007b1d */ /* 0x000fe20000010000 */
[----:B------:R-:W-:-:S02]  /*18c0*/  FMNMX R96, R10, R107, !PT ;  /* 0x0000006b0a607209 */ /* 0x000fc40007800000 */
[----:B-1----:R-:W-:-:S03]  /*18d0*/  FMNMX R97, R9, R12, !PT ;  /* 0x0000000c09617209 */ /* 0x002fc60007800000 */
[--C-:B------:R-:W-:Y:S02]  /*18e0*/  FFMA R24, R24, c[0x0][0x188], -R96.reuse ;  /* 0x0000620018187a23 */ /* 0x100fe40000000860 */
[--C-:B------:R-:W-:Y:S02]  /*18f0*/  FFMA R8, R81, c[0x0][0x188], -R96.reuse ;  /* 0x0000620051087a23 */ /* 0x100fe40000000860 */
[----:B------:R-:W-:Y:S01]  /*1900*/  FMUL R16, R24, 1.4426950216293334961 ;  /* 0x3fb8aa3b18107820 */ /* 0x000fe20000400000 */
[----:B------:R-:W-:Y:S01]  /*1910*/  FMNMX R97, R97, R98, !PT ;  /* 0x0000006261617209 */ /* 0x000fe20007800000 */
[----:B------:R-:W-:Y:S02]  /*1920*/  FMUL R24, R8, 1.4426950216293334961 ;  /* 0x3fb8aa3b08187820 */ /* 0x000fe40000400000 */
[----:B------:R-:W-:Y:S02]  /*1930*/  FADD R8, -R96, R107 ;  /* 0x0000006b60087221 */ /* 0x000fe40000000100 */
[----:B------:R-:W-:-:S02]  /*1940*/  FFMA R80, R80, c[0x0][0x188], -R96 ;  /* 0x0000620050507a23 */ /* 0x000fc40000000860 */
[----:B------:R-:W-:Y:S02]  /*1950*/  FMUL R100, R8, 1.4426950216293334961 ;  /* 0x3fb8aa3b08647820 */ /* 0x000fe40000400000 */
[--C-:B------:R-:W-:Y:S02]  /*1960*/  FFMA R26, R26, c[0x0][0x188], -R97.reuse ;  /* 0x000062001a1a7a23 */ /* 0x100fe40000000861 */
[----:B------:R-:W-:Y:S01]  /*1970*/  FFMA R8, R27, c[0x0][0x188], -R97 ;  /* 0x000062001b087a23 */ /* 0x000fe20000000861 */
[----:B------:R-:W1:Y:S01]  /*1980*/  LDSM.16.M88.4 R32, [R79+0x8200] ;  /* 0x008200004f20783b */ /* 0x000e620000000200 */
[----:B------:R-:W-:Y:S02]  /*1990*/  FADD R9, -R97, R98 ;  /* 0x0000006261097221 */ /* 0x000fe40000000100 */
[----:B------:R-:W-:Y:S01]  /*19a0*/  FMUL R80, R80, 1.4426950216293334961 ;  /* 0x3fb8aa3b50507820 */ /* 0x000fe20000400000 */
[----:B------:R-:W2:Y:S01]  /*19b0*/  LDSM.16.M88.4 R36, [R79+0x8400] ;  /* 0x008400004f24783b */ /* 0x000ea20000000200 */
[----:B------:R-:W-:-:S02]  /*19c0*/  FFMA R25, R25, c[0x0][0x188], -R96 ;  /* 0x0000620019197a23 */ /* 0x000fc40000000860 */
[----:B------:R-:W-:Y:S01]  /*19d0*/  FMUL R26, R26, 1.4426950216293334961 ;  /* 0x3fb8aa3b1a1a7820 */ /* 0x000fe20000400000 */
[----:B------:R-:W-:Y:S01]  /*19e0*/  LDSM.16.M88.4 R28, [R79+0x8000] ;  /* 0x008000004f1c783b */ /* 0x000fe20000000200 */
[----:B------:R-:W-:Y:S02]  /*19f0*/  FMUL R8, R8, 1.4426950216293334961 ;  /* 0x3fb8aa3b08087820 */ /* 0x000fe40000400000 */
[----:B------:R-:W-:Y:S01]  /*1a00*/  FMUL R9, R9, 1.4426950216293334961 ;  /* 0x3fb8aa3b09097820 */ /* 0x000fe20000400000 */
[----:B------:R-:W-:Y:S01]  /*1a10*/  LDSM.16.M88.4 R12, [R79+0x8800] ;  /* 0x008800004f0c783b */ /* 0x000fe20000000200 */
[--C-:B------:R-:W-:Y:S02]  /*1a20*/  FFMA R82, R82, c[0x0][0x188], -R97.reuse ;  /* 0x0000620052527a23 */ /* 0x100fe40000000861 */
[----:B------:R-:W-:Y:S01]  /*1a30*/  FFMA R83, R83, c[0x0][0x188], -R97 ;  /* 0x0000620053537a23 */ /* 0x000fe20000000861 */
[----:B------:R-:W-:Y:S01]  /*1a40*/  MUFU.EX2 R81, R80 ;  /* 0x0000005000517308 */ /* 0x000fe20000000800 */
[----:B------:R-:W-:-:S02]  /*1a50*/  FMUL R17, R25, 1.4426950216293334961 ;  /* 0x3fb8aa3b19117820 */ /* 0x000fc40000400000 */
[----:B------:R-:W-:-:S05]  /*1a60*/  FMUL R25, R82, 1.4426950216293334961 ;  /* 0x3fb8aa3b52197820 */ /* 0x000fca0000400000 */
[----:B------:R3:W-:Y:S08]  /*1a70*/  MUFU.EX2 R27, R26 ;  /* 0x0000001a001b7308 */ /* 0x0007f00000000800 */
[----:B------:R-:W-:Y:S01]  /*1a80*/  MUFU.EX2 R80, R8 ;  /* 0x0000000800507308 */ /* 0x000fe20000000800 */
[----:B---3--:R-:W-:-:S07]  /*1a90*/  FMUL R26, R83, 1.4426950216293334961 ;  /* 0x3fb8aa3b531a7820 */ /* 0x008fce0000400000 */
[----:B0-----:R0:W-:Y:S02]  /*1aa0*/  MUFU.EX2 R101, R9 ;  /* 0x0000000900657308 */ /* 0x0011e40000000800 */
[----:B0-----:R-:W0:Y:S06]  /*1ab0*/  LDSM.16.M88.4 R8, [R79+0x8600] ;  /* 0x008600004f08783b */ /* 0x001e2c0000000200 */
[----:B------:R-:W-:Y:S08]  /*1ac0*/  MUFU.EX2 R16, R16 ;  /* 0x0000001000107308 */ /* 0x000ff00000000800 */
[----:B------:R-:W3:Y:S08]  /*1ad0*/  MUFU.EX2 R17, R17 ;  /* 0x0000001100117308 */ /* 0x000ef00000000800 */
[----:B------:R-:W-:Y:S08]  /*1ae0*/  MUFU.EX2 R24, R24 ;  /* 0x0000001800187308 */ /* 0x000ff00000000800 */
[----:B------:R-:W4:Y:S08]  /*1af0*/  MUFU.EX2 R100, R100 ;  /* 0x0000006400647308 */ /* 0x000f300000000800 */
[----:B------:R-:W-:Y:S08]  /*1b00*/  MUFU.EX2 R25, R25 ;  /* 0x0000001900197308 */ /* 0x000ff00000000800 */
[----:B------:R-:W5:Y:S01]  /*1b10*/  MUFU.EX2 R26, R26 ;  /* 0x0000001a001a7308 */ /* 0x000f620000000800 */
[----:B---3--:R-:W-:Y:S01]  /*1b20*/  F2FP.PACK_AB R72, R17, R16 ;  /* 0x000000101148723e */ /* 0x008fe200000000ff */
[----:B----4-:R-:W-:Y:S01]  /*1b30*/  FMUL R60, R100, R60 ;  /* 0x0000003c643c7220 */ /* 0x010fe20000400000 */
[----:B------:R-:W-:Y:S01]  /*1b40*/  F2FP.PACK_AB R74, R24, R81 ;  /* 0x00000051184a723e */ /* 0x000fe200000000ff */
[----:B------:R-:W-:Y:S01]  /*1b50*/  FMUL R61, R100, R61 ;  /* 0x0000003d643d7220 */ /* 0x000fe20000400000 */
[----:B------:R-:W-:Y:S01]  /*1b60*/  F2FP.PACK_AB R73, R80, R27 ;  /* 0x0000001b5049723e */ /* 0x000fe200000000ff */
[----:B------:R-:W-:-:S02]  /*1b70*/  FMUL R62, R101, R62 ;  /* 0x0000003e653e7220 */ /* 0x000fc40000400000 */
[C---:B------:R-:W-:Y:S02]  /*1b80*/  FMUL R63, R101.reuse, R63 ;  /* 0x0000003f653f7220 */ /* 0x040fe40000400000 */
[----:B------:R-:W-:Y:S01]  /*1b90*/  FFMA R86, R86, c[0x0][0x188], -R97 ;  /* 0x0000620056567a23 */ /* 0x000fe20000000861 */
[----:B-----5:R-:W-:Y:S01]  /*1ba0*/  F2FP.PACK_AB R75, R26, R25 ;  /* 0x000000191a4b723e */ /* 0x020fe200000000ff */
[----:B------:R-:W-:Y:S02]  /*1bb0*/  FFMA R84, R84, c[0x0][0x188], -R96 ;  /* 0x0000620054547a23 */ /* 0x000fe40000000860 */
[C---:B------:R-:W-:Y:S02]  /*1bc0*/  FMUL R56, R100.reuse, R56 ;  /* 0x0000003864387220 */ /* 0x040fe40000400000 */
[----:B------:R-:W-:Y:S02]  /*1bd0*/  FMUL R57, R100, R57 ;  /* 0x0000003964397220 */ /* 0x000fe40000400000 */
[----:B-1----:R-:W-:Y:S01]  /*1be0*/  HMMA.16816.F32 R60, R72, R32, R60 ;  /* 0x00000020483c723c */ /* 0x002fe2000000183c */
[----:B------:R-:W-:-:S02]  /*1bf0*/  FMUL R58, R101, R58 ;  /* 0x0000003a653a7220 */ /* 0x000fc40000400000 */
[----:B------:R-:W-:-:S04]  /*1c00*/  FMUL R59, R101, R59 ;  /* 0x0000003b653b7220 */ /* 0x000fc80000400000 */
[----:B------:R-:W-:Y:S02]  /*1c10*/  FMUL R32, R86, 1.4426950216293334961 ;  /* 0x3fb8aa3b56207820 */ /* 0x000fe40000400000 */
[----:B------:R-:W-:Y:S02]  /*1c20*/  FADD R86, R16, R17 ;  /* 0x0000001110567221 */ /* 0x000fe40000000000 */
[----:B------:R-:W1:Y:S01]  /*1c30*/  LDSM.16.M88.4 R16, [R79+0x8a00] ;  /* 0x008a00004f10783b */ /* 0x000e620000000200 */
[----:B------:R-:W-:Y:S02]  /*1c40*/  FMUL R84, R84, 1.4426950216293334961 ;  /* 0x3fb8aa3b54547820 */ /* 0x000fe40000400000 */
[----:B------:R-:W-:Y:S02]  /*1c50*/  FFMA R87, R87, c[0x0][0x188], -R97 ;  /* 0x0000620057577a23 */ /* 0x000fe40000000861 */
[C---:B------:R-:W-:Y:S02]  /*1c60*/  FMUL R52, R100.reuse, R52 ;  /* 0x0000003464347220 */ /* 0x040fe40000400000 */
[----:B------:R-:W-:-:S02]  /*1c70*/  FMUL R53, R100, R53 ;  /* 0x0000003564357220 */ /* 0x000fc40000400000 */
[C---:B------:R-:W-:Y:S02]  /*1c80*/  FMUL R54, R101.reuse, R54 ;  /* 0x0000003665367220 */ /* 0x040fe40000400000 */
[C---:B------:R-:W-:Y:S02]  /*1c90*/  FMUL R55, R101.reuse, R55 ;  /* 0x0000003765377220 */ /* 0x040fe40000400000 */
[C---:B------:R-:W-:Y:S02]  /*1ca0*/  FMUL R68, R100.reuse, R68 ;  /* 0x0000004464447220 */ /* 0x040fe40000400000 */
[----:B------:R-:W-:Y:S02]  /*1cb0*/  FMUL R69, R100, R69 ;  /* 0x0000004564457220 */ /* 0x000fe40000400000 */
[C---:B------:R-:W-:Y:S02]  /*1cc0*/  FMUL R70, R101.reuse, R70 ;  /* 0x0000004665467220 */ /* 0x040fe40000400000 */
[----:B------:R-:W-:-:S02]  /*1cd0*/  FMUL R71, R101, R71 ;  /* 0x0000004765477220 */ /* 0x000fc40000400000 */
[--C-:B------:R-:W-:Y:S01]  /*1ce0*/  FFMA R85, R85, c[0x0][0x188], -R96.reuse ;  /* 0x0000620055557a23 */ /* 0x100fe20000000860 */
[C---:B--2---:R-:W-:Y:S01]  /*1cf0*/  HMMA.16816.F32 R56, R72.reuse, R36, R56 ;  /* 0x000000244838723c */ /* 0x044fe20000001838 */
[--C-:B------:R-:W-:Y:S01]  /*1d00*/  FFMA R82, R22, c[0x0][0x188], -R97.reuse ;  /* 0x0000620016527a23 */ /* 0x100fe20000000861 */
[----:B------:R-:W2:Y:S01]  /*1d10*/  MUFU.EX2 R84, R84 ;  /* 0x0000005400547308 */ /* 0x000ea20000000800 */
[----:B------:R-:W-:Y:S02]  /*1d20*/  FMUL R85, R85, 1.4426950216293334961 ;  /* 0x3fb8aa3b55557820 */ /* 0x000fe40000400000 */
[----:B------:R-:W-:Y:S02]  /*1d30*/  FFMA R20, R20, c[0x0][0x188], -R96 ;  /* 0x0000620014147a23 */ /* 0x000fe40000000860 */
[----:B------:R-:W-:Y:S01]  /*1d40*/  FMUL R37, R87, 1.4426950216293334961 ;  /* 0x3fb8aa3b57257820 */ /* 0x000fe20000400000 */
[----:B0-----:R-:W-:Y:S02]  /*1d50*/  HMMA.16816.F32 R52, R72, R8, R52 ;  /* 0x000000084834723c */ /* 0x001fe40000001834 */
[----:B------:R-:W0:Y:S01]  /*1d60*/  MUFU.EX2 R32, R32 ;  /* 0x0000002000207308 */ /* 0x000e220000000800 */
[----:B------:R-:W-:-:S02]  /*1d70*/  FFMA R36, R23, c[0x0][0x188], -R97 ;  /* 0x0000620017247a23 */ /* 0x000fc40000000861 */
[----:B------:R-:W-:Y:S02]  /*1d80*/  FMUL R20, R20, 1.4426950216293334961 ;  /* 0x3fb8aa3b14147820 */ /* 0x000fe40000400000 */
[----:B------:R-:W-:Y:S01]  /*1d90*/  FMUL R8, R82, 1.4426950216293334961 ;  /* 0x3fb8aa3b52087820 */ /* 0x000fe20000400000 */
[----:B------:R-:W-:Y:S01]  /*1da0*/  HMMA.16816.F32 R68, R72, R28, R68 ;  /* 0x0000001c4844723c */ /* 0x000fe20000001844 */
[----:B------:R-:W-:Y:S01]  /*1db0*/  FFMA R21, R21, c[0x0][0x188], -R96 ;  /* 0x0000620015157a23 */ /* 0x000fe20000000860 */
[----:B------:R-:W3:Y:S01]  /*1dc0*/  MUFU.EX2 R29, R85 ;  /* 0x00000055001d7308 */ /* 0x000ee20000000800 */
[----:B------:R-:W-:Y:S02]  /*1dd0*/  FADD R80, R27, R80 ;  /* 0x000000501b507221 */ /* 0x000fe40000000000 */
[----:B------:R-:W-:Y:S02]  /*1de0*/  FMUL R9, R36, 1.4426950216293334961 ;  /* 0x3fb8aa3b24097820 */ /* 0x000fe40000400000 */
[----:B------:R-:W-:-:S03]  /*1df0*/  FMUL R21, R21, 1.4426950216293334961 ;  /* 0x3fb8aa3b15157820 */ /* 0x000fc60000400000 */
[----:B------:R-:W4:Y:S01]  /*1e00*/  MUFU.EX2 R37, R37 ;  /* 0x0000002500257308 */ /* 0x000f220000000800 */
[----:B------:R-:W-:Y:S02]  /*1e10*/  FADD R81, R81, R86 ;  /* 0x0000005651517221 */ /* 0x000fe40000000000 */
[C---:B------:R-:W-:Y:S02]  /*1e20*/  FMUL R48, R100.reuse, R48 ;  /* 0x0000003064307220 */ /* 0x040fe40000400000 */
[----:B------:R-:W-:Y:S02]  /*1e30*/  FMUL R49, R100, R49 ;  /* 0x0000003164317220 */ /* 0x000fe40000400000 */
[C---:B------:R-:W-:Y:S01]  /*1e40*/  FMUL R50, R101.reuse, R50 ;  /* 0x0000003265327220 */ /* 0x040fe20000400000 */
[----:B------:R-:W5:Y:S01]  /*1e50*/  MUFU.EX2 R28, R20 ;  /* 0x00000014001c7308 */ /* 0x000f620000000800 */
[----:B------:R-:W-:Y:S02]  /*1e60*/  FMUL R51, R101, R51 ;  /* 0x0000003365337220 */ /* 0x000fe40000400000 */
[----:B------:R-:W-:-:S02]  /*1e70*/  FADD R25, R25, R80 ;  /* 0x0000005019197221 */ /* 0x000fc40000000000 */
[----:B------:R-:W-:-:S03]  /*1e80*/  FADD R81, R24, R81 ;  /* 0x0000005118517221 */ /* 0x000fc60000000000 */
[----:B------:R-:W1:Y:S01]  /*1e90*/  MUFU.EX2 R8, R8 ;  /* 0x0000000800087308 */ /* 0x000e620000000800 */
[----:B------:R-:W-:Y:S01]  /*1ea0*/  FADD R83, R26, R25 ;  /* 0x000000191a537221 */ /* 0x000fe20000000000 */
[----:B------:R-:W-:Y:S01]  /*1eb0*/  HMMA.16816.F32 R48, R72, R12, R48 ;  /* 0x0000000c4830723c */ /* 0x000fe20000001830 */
[----:B------:R-:W-:Y:S05]  /*1ec0*/  LDSM.16.M88.4 R24, [R79+0x8e00] ;  /* 0x008e00004f18783b */ /* 0x000fea0000000200 */
[----:B------:R1:W5:Y:S01]  /*1ed0*/  MUFU.EX2 R33, R21 ;  /* 0x0000001500217308 */ /* 0x0003620000000800 */
[----:B--2---:R-:W-:Y:S02]  /*1ee0*/  FADD R12, R84, R81 ;  /* 0x00000051540c7221 */ /* 0x004fe40000000000 */
[----:B0-----:R-:W-:-:S05]  /*1ef0*/  FADD R36, R32, R83 ;  /* 0x0000005320247221 */ /* 0x001fca0000000000 */
[----:B------:R-:W0:Y:S01]  /*1f00*/  MUFU.EX2 R9, R9 ;  /* 0x0000000900097308 */ /* 0x000e220000000800 */
[----:B---3--:R-:W-:Y:S01]  /*1f10*/  FADD R13, R29, R12 ;  /* 0x0000000c1d0d7221 */ /* 0x008fe20000000000 */
[----:B-1----:R-:W-:Y:S01]  /*1f20*/  LDSM.16.M88.4 R20, [R79+0x8c00] ;  /* 0x008c00004f14783b */ /* 0x002fe20000000200 */
[----:B----4-:R-:W-:Y:S02]  /*1f30*/  FADD R81, R37, R36 ;  /* 0x0000002425517221 */ /* 0x010fe40000000000 */
[----:B-----5:R-:W-:Y:S02]  /*1f40*/  FADD R12, R28, R13 ;  /* 0x0000000d1c0c7221 */ /* 0x020fe40000000000 */
[----:B------:R-:W-:Y:S02]  /*1f50*/  FADD R36, R8, R81 ;  /* 0x0000005108247221 */ /* 0x000fe40000000000 */
[C---:B------:R-:W-:Y:S02]  /*1f60*/  FMUL R44, R100.reuse, R44 ;  /* 0x0000002c642c7220 */ /* 0x040fe40000400000 */
[----:B------:R-:W-:-:S02]  /*1f70*/  FMUL R45, R100, R45 ;  /* 0x0000002d642d7220 */ /* 0x000fc40000400000 */
[C---:B------:R-:W-:Y:S02]  /*1f80*/  FMUL R46, R101.reuse, R46 ;  /* 0x0000002e652e7220 */ /* 0x040fe40000400000 */
[----:B------:R-:W-:Y:S02]  /*1f90*/  FMUL R47, R101, R47 ;  /* 0x0000002f652f7220 */ /* 0x000fe40000400000 */
[----:B------:R-:W-:Y:S02]  /*1fa0*/  FADD R13, R33, R12 ;  /* 0x0000000c210d7221 */ /* 0x000fe40000000000 */
[----:B0-----:R-:W-:-:S03]  /*1fb0*/  FADD R12, R9, R36 ;  /* 0x00000024090c7221 */ /* 0x001fc60000000000 */
[----:B------:R-:W-:Y:S01]  /*1fc0*/  HMMA.16816.F32 R44, R72, R16, R44 ;  /* 0x00000010482c723c */ /* 0x000fe2000000182c */
[----:B------:R-:W0:Y:S04]  /*1fd0*/  SHFL.BFLY PT, R16, R13, 0x2, 0x1f ;  /* 0x0c401f000d107f89 */ /* 0x000e2800000e0000 */
[----:B------:R-:W1:Y:S01]  /*1fe0*/  SHFL.BFLY PT, R17, R12, 0x2, 0x1f ;  /* 0x0c401f000c117f89 */ /* 0x000e6200000e0000 */
[C---:B------:R-:W-:Y:S02]  /*1ff0*/  FMUL R40, R100.reuse, R40 ;  /* 0x0000002864287220 */ /* 0x040fe40000400000 */
[----:B------:R-:W-:Y:S02]  /*2000*/  FMUL R41, R100, R41 ;  /* 0x0000002964297220 */ /* 0x000fe40000400000 */
[----:B------:R-:W-:-:S02]  /*2010*/  FMUL R42, R101, R42 ;  /* 0x0000002a652a7220 */ /* 0x000fc40000400000 */
[C---:B------:R-:W-:Y:S02]  /*2020*/  FMUL R43, R101.reuse, R43 ;  /* 0x0000002b652b7220 */ /* 0x040fe40000400000 */
[----:B------:R-:W-:Y:S01]  /*2030*/  FMUL R83, R101, R67 ;  /* 0x0000004365537220 */ /* 0x000fe20000400000 */
[----:B------:R-:W-:Y:S01]  /*2040*/  F2FP.PACK_AB R67, R9, R8 ;  /* 0x000000080943723e */ /* 0x000fe200000000ff */
[C---:B------:R-:W-:Y:S02]  /*2050*/  FMUL R80, R100.reuse, R64 ;  /* 0x0000004064507220 */ /* 0x040fe40000400000 */
[----:B------:R-:W-:Y:S02]  /*2060*/  FMUL R81, R100, R65 ;  /* 0x0000004164517220 */ /* 0x000fe40000400000 */
[----:B------:R-:W-:Y:S02]  /*2070*/  FMUL R82, R101, R66 ;  /* 0x0000004265527220 */ /* 0x000fe40000400000 */
[----:B0-----:R-:W-:-:S02]  /*2080*/  FADD R8, R13, R16 ;  /* 0x000000100d087221 */ /* 0x001fc40000000000 */
[----:B-1----:R-:W-:Y:S01]  /*2090*/  FADD R12, R12, R17 ;  /* 0x000000110c0c7221 */ /* 0x002fe20000000000 */
[C---:B------:R-:W-:Y:S02]  /*20a0*/  HMMA.16816.F32 R40, R72.reuse, R20, R40 ;  /* 0x000000144828723c */ /* 0x040fe40000001828 */
[----:B------:R-:W0:Y:S04]  /*20b0*/  SHFL.BFLY PT, R9, R8, 0x1, 0x1f ;  /* 0x0c201f0008097f89 */ /* 0x000e2800000e0000 */
[----:B------:R-:W1:Y:S02]  /*20c0*/  SHFL.BFLY PT, R13, R12, 0x1, 0x1f ;  /* 0x0c201f000c0d7f89 */ /* 0x000e6400000e0000 */
[----:B------:R-:W-:Y:S01]  /*20d0*/  HMMA.16816.F32 R72, R72, R24, R80 ;  /* 0x000000184848723c */ /* 0x000fe20000001850 */
[----:B------:R-:W-:-:S04]  /*20e0*/  IADD3 R5, R5, 0x20, RZ ;  /* 0x0000002005057810 */ /* 0x000fc80007ffe0ff */
[----:B------:R-:W-:Y:S02]  /*20f0*/  ISETP.GE.AND P0, PT, R5, c[0x0][0x1d0], PT ;  /* 0x0000740005007a0c */ /* 0x000fe40003f06270 */
[----:B------:R-:W-:Y:S02]  /*2100*/  F2FP.PACK_AB R64, R29, R84 ;  /* 0x000000541d40723e */ /* 0x000fe400000000ff */
[----:B------:R-:W-:Y:S02]  /*2110*/  F2FP.PACK_AB R65, R37, R32 ;  /* 0x000000202541723e */ /* 0x000fe400000000ff */
[----:B------:R-:W-:Y:S01]  /*2120*/  F2FP.PACK_AB R66, R33, R28 ;  /* 0x0000001c2142723e */ /* 0x000fe200000000ff */
[----:B------:R-:W-:Y:S01]  /*2130*/  IMAD.MOV.U32 R98, RZ, RZ, R97 ;  /* 0x000000ffff627224 */ /* 0x000fe200078e0061 */
[----:B------:R-:W-:Y:S01]  /*2140*/  MOV R107, R96 ;  /* 0x00000060006b7202 */ /* 0x000fe20000000f00 */
[----:B0-----:R-:W-:-:S04]  /*2150*/  FADD R9, R8, R9 ;  /* 0x0000000908097221 */ /* 0x001fc80000000000 */
[----:B------:R-:W-:Y:S01]  /*2160*/  HMMA.16816.F32 R52, R64, R10, R52 ;  /* 0x0000000a4034723c */ /* 0x000fe20000001834 */
[----:B-1----:R-:W-:-:S06]  /*2170*/  FADD R13, R12, R13 ;  /* 0x0000000d0c0d7221 */ /* 0x002fcc0000000000 */
[----:B------:R-:W-:Y:S01]  /*2180*/  IMAD.MOV.U32 R10, RZ, RZ, 0x20 ;  /* 0x00000020ff0a7424 */ /* 0x000fe200078e00ff */
[----:B------:R-:W-:Y:S01]  /*2190*/  HMMA.16816.F32 R68, R64, R30, R68 ;  /* 0x0000001e4044723c */ /* 0x000fe20000001844 */
[----:B------:R-:W-:Y:S02]  /*21a0*/  FFMA R89, R100, R89, R9 ;  /* 0x0000005964597223 */ /* 0x000fe40000000009 */
[----:B------:R-:W-:-:S05]  /*21b0*/  IMAD R3, R10, c[0x0][0x1b4], R3 ;  /* 0x00006d000a037a24 */ /* 0x000fca00078e0203 */
[----:B------:R-:W-:Y:S01]  /*21c0*/  HMMA.16816.F32 R60, R64, R34, R60 ;  /* 0x00000022403c723c */ /* 0x000fe2000000183c */
[----:B------:R-:W-:Y:S02]  /*21d0*/  IMAD R77, R10, c[0x0][0x1a4], R77 ;  /* 0x000069000a4d7a24 */ /* 0x000fe400078e024d */
[----:B------:R-:W-:-:S05]  /*21e0*/  FFMA R88, R101, R88, R13 ;  /* 0x0000005865587223 */ /* 0x000fca000000000d */
[C---:B------:R-:W-:Y:S08]  /*21f0*/  HMMA.16816.F32 R56, R64.reuse, R38, R56 ;  /* 0x000000264038723c */ /* 0x040ff00000001838 */
[C---:B------:R-:W-:Y:S08]  /*2200*/  HMMA.16816.F32 R48, R64.reuse, R14, R48 ;  /* 0x0000000e4030723c */ /* 0x040ff00000001830 */
[C---:B------:R-:W-:Y:S08]  /*2210*/  HMMA.16816.F32 R44, R64.reuse, R18, R44 ;  /* 0x00000012402c723c */ /* 0x040ff0000000182c */
[C---:B------:R-:W-:Y:S08]  /*2220*/  HMMA.16816.F32 R40, R64.reuse, R22, R40 ;  /* 0x000000164028723c */ /* 0x040ff00000001828 */
[----:B------:R-:W-:Y:S01]  /*2230*/  HMMA.16816.F32 R64, R64, R26, R72 ;  /* 0x0000001a4040723c */ /* 0x000fe20000001848 */
[----:B------:R-:W-:Y:S07]  /*2240*/  @!P0 BRA `(.L_x_1) ;  /* 0xfffff0a000008947 */ /* 0x000fee000383ffff */
.L_x_0:
[C---:B------:R-:W-:Y:S01]  /*2250*/  FMUL R21, R89.reuse, 8388608 ;  /* 0x4b00000059157820 */ /* 0x040fe20000400000 */
[----:B------:R-:W-:Y:S01]  /*2260*/  FSETP.GEU.AND P2, PT, R89, 1.175494350822287508e-38, PT ;  /* 0x008000005900780b */ /* 0x000fe20003f4e000 */
[----:B------:R-:W-:Y:S01]  /*2270*/  FMUL R22, R88, 8388608 ;  /* 0x4b00000058167820 */ /* 0x000fe20000400000 */
[----:B------:R-:W-:Y:S01]  /*2280*/  SHF.R.U32.HI R3, RZ, 0x1, R0 ;  /* 0x00000001ff037819 */ /* 0x000fe20000011600 */
[----:B------:R-:W-:Y:S01]  /*2290*/  IMAD.MOV.U32 R14, RZ, RZ, R63 ;  /* 0x000000ffff0e7224 */ /* 0x000fe200078e003f */
[----:B------:R-:W-:Y:S01]  /*22a0*/  FSEL R21, R21, R89, !P2 ;  /* 0x0000005915157208 */ /* 0x000fe20005000000 */
[----:B------:R-:W-:Y:S01]  /*22b0*/  IMAD R8, R2, c[0x0][0x1c0], RZ ;  /* 0x0000700002087a24 */ /* 0x000fe200078e02ff */
[----:B------:R-:W-:Y:S01]  /*22c0*/  SHF.L.U32 R4, R0, 0x2, RZ ;  /* 0x0000000200047819 */ /* 0x000fe200000006ff */
[----:B------:R-:W-:Y:S01]  /*22d0*/  IMAD R9, R94, c[0x0][0x1c4], RZ ;  /* 0x000071005e097a24 */ /* 0x000fe200078e02ff */
[----:B------:R-:W-:Y:S01]  /*22e0*/  LOP3.LUT R6, R3, 0x4, RZ, 0xc0, !PT ;  /* 0x0000000403067812 */ /* 0x000fe200078ec0ff */
[----:B------:R-:W-:Y:S01]  /*22f0*/  IMAD.SHL.U32 R13, R0, 0x20, RZ ;  /* 0x00000020000d7824 */ /* 0x000fe200078e00ff */
[----:B------:R-:W-:Y:S01]  /*2300*/  IADD3 R3, R21, -0x3f3504f3, RZ ;  /* 0xc0cafb0d15037810 */ /* 0x000fe20007ffe0ff */
[C---:B------:R-:W-:Y:S01]  /*2310*/  IMAD.SHL.U32 R11, R9.reuse, 0x2, RZ ;  /* 0x00000002090b7824 */ /* 0x040fe200078e00ff */
[----:B------:R-:W-:Y:S01]  /*2320*/  LOP3.LUT R5, R4, 0x70, RZ, 0xc0, !PT ;  /* 0x0000007004057812 */ /* 0x000fe200078ec0ff */
[----:B------:R-:W-:Y:S01]  /*2330*/  IMAD.HI R9, R9, 0x2, RZ ;  /* 0x0000000209097827 */ /* 0x000fe200078e02ff */
[----:B------:R-:W-:Y:S01]  /*2340*/  FSETP.GEU.AND P3, PT, R88, 1.175494350822287508e-38, PT ;  /* 0x008000005800780b */ /* 0x000fe20003f6e000 */
[----:B------:R-:W-:Y:S01]  /*2350*/  BAR.SYNC.DEFER_BLOCKING 0x0 ;  /* 0x0000000000007b1d */ /* 0x000fe20000010000 */
[----:B------:R-:W-:Y:S01]  /*2360*/  LOP3.LUT R7, R4, 0x3c0, RZ, 0xc0, !PT ;  /* 0x000003c004077812 */ /* 0x000fe200078ec0ff */
[----:B------:R-:W-:Y:S01]  /*2370*/  IMAD R15, R92, 0x8, R5 ;  /* 0x000000085c0f7824 */ /* 0x000fe200078e0205 */
[----:B------:R-:W-:Y:S01]  /*2380*/  LOP3.LUT R4, R3, 0xff800000, RZ, 0xc0, !PT ;  /* 0xff80000003047812 */ /* 0x000fe200078ec0ff */
[----:B------:R-:W-:Y:S01]  /*2390*/  IMAD R93, R93, c[0x0][0x1c8], RZ ;  /* 0x000072005d5d7a24 */ /* 0x000fe200078e02ff */
[----:B------:R-:W-:-:S02]  /*23a0*/  FSETP.GT.AND P1, PT, |R88|, 8.50705917302346158658e+37, PT ;  /* 0x7e8000005800780b */ /* 0x000fc40003f24200 */
[----:B------:R-:W-:Y:S01]  /*23b0*/  FSEL R22, R22, R88, !P3 ;  /* 0x0000005816167208 */ /* 0x000fe20005800000 */
[----:B------:R-:W0:Y:S01]  /*23c0*/  I2F R5, R4 ;  /* 0x0000000400057306 */ /* 0x000e220000201400 */
[----:B------:R-:W-:Y:S02]  /*23d0*/  FSEL R63, RZ, -23, P3 ;  /* 0xc1b80000ff3f7808 */ /* 0x000fe40001800000 */
[C---:B------:R-:W-:Y:S02]  /*23e0*/  FSETP.GEU.AND P3, PT, |R88|.reuse, 1.175494350822287508e-38, PT ;  /* 0x008000005800780b */ /* 0x040fe40003f6e200 */
[----:B------:R-:W-:Y:S02]  /*23f0*/  MOV R16, R62 ;  /* 0x0000003e00107202 */ /* 0x000fe40000000f00 */
[----:B------:R-:W-:Y:S02]  /*2400*/  FSEL R62, RZ, -23, P2 ;  /* 0xc1b80000ff3e7808 */ /* 0x000fe40001000000 */
[----:B------:R-:W-:Y:S01]  /*2410*/  FSETP.GT.AND P2, PT, |R89|, 8.50705917302346158658e+37, PT ;  /* 0x7e8000005900780b */ /* 0x000fe20003f44200 */
[----:B------:R-:W-:Y:S01]  /*2420*/  @P1 FMUL R88, R88, 0.25 ;  /* 0x3e80000058581820 */ /* 0x000fe20000400000 */
[----:B------:R-:W-:Y:S01]  /*2430*/  LOP3.LUT R90, R90, 0x38, RZ, 0xc0, !PT ;  /* 0x000000385a5a7812 */ /* 0x000fe200078ec0ff */
[----:B------:R-:W-:Y:S01]  /*2440*/  @P1 FMUL R67, R67, 0.25 ;  /* 0x3e80000043431820 */ /* 0x000fe20000400000 */
[----:B------:R-:W-:Y:S01]  /*2450*/  SHF.L.U32 R10, R0, 0xa, RZ ;  /* 0x0000000a000a7819 */ /* 0x000fe200000006ff */
[----:B------:R-:W-:Y:S01]  /*2460*/  @P1 FMUL R66, R66, 0.25 ;  /* 0x3e80000042421820 */ /* 0x000fe20000400000 */
[----:B------:R-:W-:Y:S01]  /*2470*/  IADD3 R3, R6, R90, R7 ;  /* 0x0000005a06037210 */ /* 0x000fe20007ffe007 */
[----:B------:R-:W-:Y:S01]  /*2480*/  @!P3 FMUL R88, R88, 16777216 ;  /* 0x4b8000005858b820 */ /* 0x000fe20000400000 */
[----:B------:R-:W-:Y:S01]  /*2490*/  LOP3.LUT R10, R10, 0x6000, RZ, 0xc0, !PT ;  /* 0x000060000a0a7812 */ /* 0x000fe200078ec0ff */
[----:B0-----:R-:W-:Y:S01]  /*24a0*/  FFMA.FTZ R62, R5, 1.1920928955078125e-07, R62 ;  /* 0x34000000053e7823 */ /* 0x001fe2000001003e */
[----:B------:R-:W-:Y:S01]  /*24b0*/  IADD3 R6, R22, -0x3f3504f3, RZ ;  /* 0xc0cafb0d16067810 */ /* 0x000fe20007ffe0ff */
[----:B------:R-:W-:Y:S01]  /*24c0*/  @P1 FMUL R43, R43, 0.25 ;  /* 0x3e8000002b2b1820 */ /* 0x000fe20000400000 */
[----:B------:R-:W0:Y:S01]  /*24d0*/  MUFU.RCP R5, R88 ;  /* 0x0000005800057308 */ /* 0x000e220000001000 */
[----:B------:R-:W-:Y:S01]  /*24e0*/  @P1 FMUL R42, R42, 0.25 ;  /* 0x3e8000002a2a1820 */ /* 0x000fe20000400000 */
[----:B------:R-:W-:Y:S01]  /*24f0*/  SHF.L.U32 R20, R8, 0x1, RZ ;  /* 0x0000000108147819 */ /* 0x000fe200000006ff */
[----:B------:R-:W-:Y:S01]  /*2500*/  @P1 FMUL R47, R47, 0.25 ;  /* 0x3e8000002f2f1820 */ /* 0x000fe20000400000 */
[----:B------:R-:W-:Y:S01]  /*2510*/  LOP3.LUT R10, R10, 0x60, R13, 0xf8, !PT ;  /* 0x000000600a0a7812 */ /* 0x000fe200078ef80d */
[----:B------:R-:W-:Y:S01]  /*2520*/  @P1 FMUL R46, R46, 0.25 ;  /* 0x3e8000002e2e1820 */ /* 0x000fe20000400000 */
[----:B------:R-:W-:Y:S01]  /*2530*/  LOP3.LUT R7, R6, 0xff800000, RZ, 0xc0, !PT ;  /* 0xff80000006077812 */ /* 0x000fe200078ec0ff */
[----:B------:R-:W-:Y:S01]  /*2540*/  @P1 FMUL R51, R51, 0.25 ;  /* 0x3e80000033331820 */ /* 0x000fe20000400000 */
[----:B------:R-:W-:Y:S01]  /*2550*/  IADD3 R20, P4, P5, R11, c[0x0][0x178], R20 ;  /* 0x00005e000b147a10 */ /* 0x000fe20007d9e014 */
[----:B------:R-:W-:Y:S01]  /*2560*/  @P1 FMUL R50, R50, 0.25 ;  /* 0x3e80000032321820 */ /* 0x000fe20000400000 */
[----:B------:R-:W-:Y:S01]  /*2570*/  LOP3.LUT R24, R10, R15, RZ, 0x3c, !PT ;  /* 0x0000000f0a187212 */ /* 0x000fe200078e3cff */
[----:B------:R-:W-:Y:S01]  /*2580*/  @P1 FMUL R55, R55, 0.25 ;  /* 0x3e80000037371820 */ /* 0x000fe20000400000 */
[----:B------:R-:W1:Y:S01]  /*2590*/  I2F R6, R7 ;  /* 0x0000000700067306 */ /* 0x000e620000201400 */
[----:B------:R-:W-:Y:S01]  /*25a0*/  @P1 FMUL R54, R54, 0.25 ;  /* 0x3e80000036361820 */ /* 0x000fe20000400000 */
[C---:B------:R-:W-:Y:S01]  /*25b0*/  SHF.L.U32 R12, R0.reuse, 0xc, RZ ;  /* 0x0000000c000c7819 */ /* 0x040fe200000006ff */
[----:B------:R-:W-:Y:S01]  /*25c0*/  @P1 FMUL R59, R59, 0.25 ;  /* 0x3e8000003b3b1820 */ /* 0x000fe20000400000 */
[----:B------:R-:W-:Y:S01]  /*25d0*/  LOP3.LUT P0, RZ, R0, 0x100, RZ, 0xc0, !PT ;  /* 0x0000010000ff7812 */ /* 0x000fe2000780c0ff */
[----:B------:R-:W-:Y:S01]  /*25e0*/  @P1 FMUL R58, R58, 0.25 ;  /* 0x3e8000003a3a1820 */ /* 0x000fe20000400000 */
[----:B------:R-:W-:Y:S01]  /*25f0*/  LOP3.LUT R12, R12, 0x6000, RZ, 0xc0, !PT ;  /* 0x000060000c0c7812 */ /* 0x000fe200078ec0ff */
[----:B------:R-:W-:Y:S01]  /*2600*/  @P1 FMUL R14, R14, 0.25 ;  /* 0x3e8000000e0e1820 */ /* 0x000fe20000400000 */
[----:B------:R-:W-:Y:S01]  /*2610*/  IADD3 R4, R21, -R4, RZ ;  /* 0x8000000415047210 */ /* 0x000fe20007ffe0ff */
[----:B------:R-:W-:Y:S01]  /*2620*/  @P1 FMUL R16, R16, 0.25 ;  /* 0x3e80000010101820 */ /* 0x000fe20000400000 */
[----:B------:R-:W-:Y:S01]  /*2630*/  LOP3.LUT R91, R91, 0x3f8, RZ, 0xc0, !PT ;  /* 0x000003f85b5b7812 */ /* 0x000fe200078ec0ff */
[----:B------:R-:W-:-:S02]  /*2640*/  @P1 FMUL R71, R71, 0.25 ;  /* 0x3e80000047471820 */ /* 0x000fc40000400000 */
[----:B------:R-:W-:Y:S01]  /*2650*/  @P1 FMUL R70, R70, 0.25 ;  /* 0x3e80000046461820 */ /* 0x000fe20000400000 */
[C---:B------:R-:W-:Y:S01]  /*2660*/  FSETP.GEU.AND P1, PT, |R89|.reuse, 1.175494350822287508e-38, PT ;  /* 0x008000005900780b */ /* 0x040fe20003f2e200 */
[----:B------:R-:W-:Y:S02]  /*2670*/  @P2 FMUL R89, R89, 0.25 ;  /* 0x3e80000059592820 */ /* 0x000fe40000400000 */
[----:B------:R-:W-:Y:S02]  /*2680*/  @!P3 FMUL R67, R67, 16777216 ;  /* 0x4b8000004343b820 */ /* 0x000fe40000400000 */
[----:B------:R-:W-:Y:S02]  /*2690*/  @!P3 FMUL R66, R66, 16777216 ;  /* 0x4b8000004242b820 */ /* 0x000fe40000400000 */
[----:B------:R-:W-:Y:S02]  /*26a0*/  @!P3 FMUL R43, R43, 16777216 ;  /* 0x4b8000002b2bb820 */ /* 0x000fe40000400000 */
[----:B------:R-:W-:-:S02]  /*26b0*/  @!P3 FMUL R42, R42, 16777216 ;  /* 0x4b8000002a2ab820 */ /* 0x000fc40000400000 */
[----:B------:R-:W-:Y:S02]  /*26c0*/  @!P3 FMUL R47, R47, 16777216 ;  /* 0x4b8000002f2fb820 */ /* 0x000fe40000400000 */
[----:B------:R-:W-:Y:S02]  /*26d0*/  @!P3 FMUL R46, R46, 16777216 ;  /* 0x4b8000002e2eb820 */ /* 0x000fe40000400000 */
        /* <DEDUP_REMOVED lines=9> */
[----:B------:R-:W-:Y:S01]  /*2770*/  @!P3 FMUL R70, R70, 16777216 ;  /* 0x4b8000004646b820 */ /* 0x000fe20000400000 */
[----:B------:R-:W-:Y:S01]  /*2780*/  ISETP.GE.U32.AND P3, PT, R22, 0x7f800000, PT ;  /* 0x7f8000001600780c */ /* 0x000fe20003f66070 */
[----:B------:R-:W-:-:S02]  /*2790*/  @!P1 FMUL R89, R89, 16777216 ;  /* 0x4b80000059599820 */ /* 0x000fc40000400000 */
[C---:B0-----:R-:W-:Y:S02]  /*27a0*/  FMUL R27, R5.reuse, R67 ;  /* 0x00000043051b7220 */ /* 0x041fe40000400000 */
[C---:B------:R-:W-:Y:S02]  /*27b0*/  FMUL R28, R5.reuse, R66 ;  /* 0x00000042051c7220 */ /* 0x040fe40000400000 */
[C---:B------:R-:W-:Y:S02]  /*27c0*/  FMUL R30, R5.reuse, R43 ;  /* 0x0000002b051e7220 */ /* 0x040fe40000400000 */
[C---:B------:R-:W-:Y:S02]  /*27d0*/  FMUL R29, R5.reuse, R42 ;  /* 0x0000002a051d7220 */ /* 0x040fe40000400000 */
[C---:B------:R-:W-:Y:S02]  /*27e0*/  FMUL R11, R5.reuse, R47 ;  /* 0x0000002f050b7220 */ /* 0x040fe40000400000 */
[----:B------:R-:W-:-:S02]  /*27f0*/  FMUL R23, R5, R46 ;  /* 0x0000002e05177220 */ /* 0x000fc40000400000 */
[C---:B------:R-:W-:Y:S02]  /*2800*/  FMUL R32, R5.reuse, R51 ;  /* 0x0000003305207220 */ /* 0x040fe40000400000 */
        /* <DEDUP_REMOVED lines=8> */
[----:B------:R-:W-:Y:S02]  /*2890*/  FMUL R70, R5, R70 ;  /* 0x0000004605467220 */ /* 0x000fe40000400000 */
[----:B------:R-:W0:Y:S01]  /*28a0*/  MUFU.RCP R5, R89 ;  /* 0x0000005900057308 */ /* 0x000e220000001000 */
[----:B------:R-:W-:Y:S02]  /*28b0*/  @P2 FMUL R65, R65, 0.25 ;  /* 0x3e80000041412820 */ /* 0x000fe40000400000 */
[----:B------:R-:W-:-:S02]  /*28c0*/  @P2 FMUL R64, R64, 0.25 ;  /* 0x3e80000040402820 */ /* 0x000fc40000400000 */
[----:B------:R-:W-:Y:S02]  /*28d0*/  @P2 FMUL R41, R41, 0.25 ;  /* 0x3e80000029292820 */ /* 0x000fe40000400000 */
[----:B------:R-:W-:Y:S02]  /*28e0*/  @P2 FMUL R40, R40, 0.25 ;  /* 0x3e80000028282820 */ /* 0x000fe40000400000 */
[----:B------:R-:W-:Y:S02]  /*28f0*/  @P2 FMUL R45, R45, 0.25 ;  /* 0x3e8000002d2d2820 */ /* 0x000fe40000400000 */
[----:B------:R-:W-:Y:S02]  /*2900*/  @P2 FMUL R44, R44, 0.25 ;  /* 0x3e8000002c2c2820 */ /* 0x000fe40000400000 */
        /* <DEDUP_REMOVED lines=9> */
[----:B------:R-:W-:Y:S01]  /*29a0*/  @P2 FMUL R48, R48, 0.25 ;  /* 0x3e80000030302820 */ /* 0x000fe20000400000 */
[----:B------:R-:W-:Y:S01]  /*29b0*/  ISETP.GE.U32.AND P2, PT, R21, 0x7f800000, PT ;  /* 0x7f8000001500780c */ /* 0x000fe20003f46070 */
[----:B------:R-:W-:-:S04]  /*29c0*/  IMAD.HI R0, R8, 0x2, RZ ;  /* 0x0000000208007827 */ /* 0x000fc800078e02ff */
[----:B------:R-:W-:Y:S01]  /*29d0*/  @!P1 FMUL R65, R65, 16777216 ;  /* 0x4b80000041419820 */ /* 0x000fe20000400000 */
[----:B------:R-:W-:Y:S01]  /*29e0*/  IADD3.X R0, R9, c[0x0][0x17c], R0, P4, P5 ;  /* 0x00005f0009007a10 */ /* 0x000fe200027ea400 */
        /* <DEDUP_REMOVED lines=14> */
[----:B------:R-:W-:Y:S01]  /*2ad0*/  @!P1 FMUL R48, R48, 16777216 ;  /* 0x4b80000030309820 */ /* 0x000fe20000400000 */
[----:B------:R-:W-:Y:S01]  /*2ae0*/  FSETP.NEU.AND P1, PT, R21, RZ, PT ;  /* 0x000000ff1500720b */ /* 0x000fe20003f2d000 */
[----:B------:R-:W-:Y:S02]  /*2af0*/  IMAD R95, R95, 0x10, R12 ;  /* 0x000000105f5f7824 */ /* 0x000fe400078e020c */
[----:B-1----:R-:W-:-:S02]  /*2b00*/  FFMA.FTZ R63, R6, 1.1920928955078125e-07, R63 ;  /* 0x34000000063f7823 */ /* 0x002fc4000001003f */
[C---:B0-----:R-:W-:Y:S02]  /*2b10*/  FMUL R15, R5.reuse, R65 ;  /* 0x00000041050f7220 */ /* 0x041fe40000400000 */
[C---:B------:R-:W-:Y:S02]  /*2b20*/  FMUL R19, R5.reuse, R64 ;  /* 0x0000004005137220 */ /* 0x040fe40000400000 */
[C---:B------:R-:W-:Y:S02]  /*2b30*/  FMUL R6, R5.reuse, R41 ;  /* 0x0000002905067220 */ /* 0x040fe40000400000 */
[C---:B------:R-:W-:Y:S02]  /*2b40*/  FMUL R8, R5.reuse, R40 ;  /* 0x0000002805087220 */ /* 0x040fe40000400000 */
[----:B------:R-:W-:Y:S01]  /*2b50*/  FMUL R14, R5, R45 ;  /* 0x0000002d050e7220 */ /* 0x000fe20000400000 */
[----:B------:R-:W-:Y:S01]  /*2b60*/  F2FP.PACK_AB R15, R15, R6 ;  /* 0x000000060f0f723e */ /* 0x000fe200000000ff */
[----:B------:R-:W-:Y:S01]  /*2b70*/  FMUL R18, R5, R44 ;  /* 0x0000002c05127220 */ /* 0x000fe20000400000 */
[----:B------:R-:W-:Y:S01]  /*2b80*/  F2FP.PACK_AB R19, R19, R8 ;  /* 0x000000081313723e */ /* 0x000fe200000000ff */
[----:B------:R-:W-:Y:S01]  /*2b90*/  FMUL R9, R5, R49 ;  /* 0x0000003105097220 */ /* 0x000fe20000400000 */
[----:B------:R-:W-:Y:S01]  /*2ba0*/  F2FP.PACK_AB R8, R35, R38 ;  /* 0x000000262308723e */ /* 0x000fe200000000ff */
[----:B------:R-:W-:-:S02]  /*2bb0*/  FMUL R13, R5, R53 ;  /* 0x00000035050d7220 */ /* 0x000fc40000400000 */
[C---:B------:R-:W-:Y:S01]  /*2bc0*/  FMUL R17, R5.reuse, R52 ;  /* 0x0000003405117220 */ /* 0x040fe20000400000 */
[----:B------:R-:W-:Y:S01]  /*2bd0*/  F2FP.PACK_AB R14, R14, R9 ;  /* 0x000000090e0e723e */ /* 0x000fe200000000ff */
[----:B------:R-:W-:Y:S01]  /*2be0*/  FMUL R12, R5, R61 ;  /* 0x0000003d050c7220 */ /* 0x000fe20000400000 */
[----:B------:R-:W-:Y:S01]  /*2bf0*/  F2FP.PACK_AB R9, R31, R36 ;  /* 0x000000241f09723e */ /* 0x000fe200000000ff */
[C---:B------:R-:W-:Y:S02]  /*2c00*/  FMUL R16, R5.reuse, R60 ;  /* 0x0000003c05107220 */ /* 0x040fe40000400000 */
[C---:B------:R-:W-:Y:S02]  /*2c10*/  FMUL R25, R5.reuse, R68 ;  /* 0x0000004405197220 */ /* 0x040fe40000400000 */
[C---:B------:R-:W-:Y:S02]  /*2c20*/  FMUL R69, R5.reuse, R69 ;  /* 0x0000004505457220 */ /* 0x040fe40000400000 */
[C---:B------:R-:W-:Y:S01]  /*2c30*/  FMUL R56, R5.reuse, R56 ;  /* 0x0000003805387220 */ /* 0x040fe20000400000 */
[----:B------:R-:W-:Y:S01]  /*2c40*/  F2FP.PACK_AB R16, R16, R25 ;  /* 0x000000191010723e */ /* 0x000fe200000000ff */
[C---:B------:R-:W-:Y:S01]  /*2c50*/  FMUL R26, R5.reuse, R57 ;  /* 0x00000039051a7220 */ /* 0x040fe20000400000 */
[----:B------:R-:W-:Y:S01]  /*2c60*/  F2FP.PACK_AB R12, R12, R69 ;  /* 0x000000450c0c723e */ /* 0x000fe200000000ff */
[----:B------:R-:W-:Y:S01]  /*2c70*/  FMUL R5, R5, R48 ;  /* 0x0000003005057220 */ /* 0x000fe20000400000 */
[----:B------:R-:W-:Y:S01]  /*2c80*/  F2FP.PACK_AB R17, R17, R56 ;  /* 0x000000381111723e */ /* 0x000fe200000000ff */
[----:B------:R-:W-:Y:S01]  /*2c90*/  IMAD.IADD R7, R22, 0x1, -R7 ;  /* 0x0000000116077824 */ /* 0x000fe200078e0a07 */
[----:B------:R-:W-:Y:S01]  /*2ca0*/  F2FP.PACK_AB R13, R13, R26 ;  /* 0x0000001a0d0d723e */ /* 0x000fe200000000ff */
[----:B------:R-:W-:Y:S01]  /*2cb0*/  FADD R25, R4, -1 ;  /* 0xbf80000004197421 */ /* 0x000fe20000000000 */
[----:B------:R-:W-:Y:S01]  /*2cc0*/  F2FP.PACK_AB R18, R18, R5 ;  /* 0x000000051212723e */ /* 0x000fe200000000ff */
[----:B------:R-:W-:Y:S01]  /*2cd0*/  FADD R26, R7, -1 ;  /* 0xbf800000071a7421 */ /* 0x000fe20000000000 */
[----:B------:R-:W-:Y:S01]  /*2ce0*/  MOV R5, 0x3dc6b27f ;  /* 0x3dc6b27f00057802 */ /* 0x000fe20000000f00 */
[----:B------:R-:W-:Y:S04]  /*2cf0*/  STS.128 [R24+0x1000], R12 ;  /* 0x0010000c18007388 */ /* 0x000fe80000000c00 */
[-C--:B------:R-:W-:Y:S01]  /*2d00*/  FFMA.FTZ R4, R25, R5.reuse, -0.16845393180847167969 ;  /* 0xbe2c7f3019047423 */ /* 0x080fe20000010005 */
[----:B------:R0:W-:Y:S01]  /*2d10*/  STS.128 [R24], R16 ;  /* 0x0000001018007388 */ /* 0x0001e20000000c00 */
[----:B------:R-:W-:-:S02]  /*2d20*/  FFMA.FTZ R5, R26, R5, -0.16845393180847167969 ;  /* 0xbe2c7f301a057423 */ /* 0x000fc40000010005 */
[----:B------:R-:W-:Y:S01]  /*2d30*/  FFMA.FTZ R6, R25, R4, 0.1716887056827545166 ;  /* 0x3e2fcf2a19067423 */ /* 0x000fe20000010004 */
[----:B------:R-:W-:Y:S01]  /*2d40*/  F2FP.PACK_AB R4, R37, R70 ;  /* 0x000000462504723e */ /* 0x000fe200000000ff */
[C---:B------:R-:W-:Y:S02]  /*2d50*/  FFMA.FTZ R5, R26.reuse, R5, 0.1716887056827545166 ;  /* 0x3e2fcf2a1a057423 */ /* 0x040fe40000010005 */
[C---:B------:R-:W-:Y:S02]  /*2d60*/  FFMA.FTZ R6, R25.reuse, R6, -0.17900948226451873779 ;  /* 0xbe374e4319067423 */ /* 0x040fe40000010006 */
[----:B------:R-:W-:Y:S01]  /*2d70*/  FFMA.FTZ R7, R26, R5, -0.17900948226451873779 ;  /* 0xbe374e431a077423 */ /* 0x000fe20000010005 */
[----:B------:R-:W-:Y:S01]  /*2d80*/  F2FP.PACK_AB R5, R10, R33 ;  /* 0x000000210a05723e */ /* 0x000fe200000000ff */
[----:B------:R-:W-:Y:S01]  /*2d90*/  FFMA.FTZ R10, R25, R6, 0.20512372255325317383 ;  /* 0x3e520bf4190a7423 */ /* 0x000fe20000010006 */
[----:B------:R-:W-:Y:S01]  /*2da0*/  F2FP.PACK_AB R6, R23, R34 ;  /* 0x000000221706723e */ /* 0x000fe200000000ff */
[----:B------:R-:W-:-:S02]  /*2db0*/  IMAD.MOV.U32 R23, RZ, RZ, c[0x0][0x1c8] ;  /* 0x00007200ff177624 */ /* 0x000fc400078e00ff */
[C---:B------:R-:W-:Y:S01]  /*2dc0*/  FFMA.FTZ R7, R26.reuse, R7, 0.20512372255325317383 ;  /* 0x3e520bf41a077423 */ /* 0x040fe20000010007 */
[----:B0-----:R-:W-:Y:S01]  /*2dd0*/  LOP3.LUT R16, R95, 0x20, RZ, 0x3c, !PT ;  /* 0x000000205f107812 */ /* 0x001fe200078e3cff */
[----:B------:R-:W-:Y:S01]  /*2de0*/  FFMA.FTZ R10, R25, R10, -0.24046532809734344482 ;  /* 0xbe763c8b190a7423 */ /* 0x000fe2000001000a */
[----:B------:R-:W-:Y:S01]  /*2df0*/  LEA R15, R23, R93, 0x1 ;  /* 0x0000005d170f7211 */ /* 0x000fe200078e08ff */
[C---:B------:R-:W-:Y:S02]  /*2e00*/  FFMA.FTZ R7, R26.reuse, R7, -0.24046532809734344482 ;  /* 0xbe763c8b1a077423 */ /* 0x040fe40000010007 */
[----:B------:R-:W-:Y:S01]  /*2e10*/  FFMA.FTZ R12, R25, R10, 0.28857114911079406738 ;  /* 0x3e93bf99190c7423 */ /* 0x000fe2000001000a */
[----:B------:R-:W-:Y:S01]  /*2e20*/  F2FP.PACK_AB R10, R11, R32 ;  /* 0x000000200b0a723e */ /* 0x000fe200000000ff */
[----:B------:R-:W-:Y:S01]  /*2e30*/  FFMA.FTZ R11, R26, R7, 0.28857114911079406738 ;  /* 0x3e93bf991a0b7423 */ /* 0x000fe20000010007 */
[----:B------:R-:W-:Y:S01]  /*2e40*/  F2FP.PACK_AB R7, R28, R29 ;  /* 0x0000001d1c07723e */ /* 0x000fe200000000ff */
[----:B------:R-:W-:-:S02]  /*2e50*/  IMAD R17, R23, 0x2, R15 ;  /* 0x0000000217117824 */ /* 0x000fc400078e020f */
[C---:B------:R-:W-:Y:S01]  /*2e60*/  FFMA.FTZ R13, R26.reuse, R11, -0.36067417263984680176 ;  /* 0xbeb8aa491a0d7423 */ /* 0x040fe2000001000b */
[----:B------:R-:W-:Y:S01]  /*2e70*/  F2FP.PACK_AB R11, R27, R30 ;  /* 0x0000001e1b0b723e */ /* 0x000fe200000000ff */
[----:B------:R-:W-:Y:S01]  /*2e80*/  FFMA.FTZ R12, R25, R12, -0.36067417263984680176 ;  /* 0xbeb8aa49190c7423 */ /* 0x000fe2000001000c */
[----:B------:R-:W-:Y:S01]  /*2e90*/  LEA R19, R23, R17, 0x1 ;  /* 0x0000001117137211 */ /* 0x000fe200078e08ff */
[C---:B------:R-:W-:Y:S01]  /*2ea0*/  FFMA.FTZ R13, R26.reuse, R13, 0.48089820146560668945 ;  /* 0x3ef6384a1a0d7423 */ /* 0x040fe2000001000d */
[----:B------:R0:W-:Y:S01]  /*2eb0*/  STS.128 [R24+0x80], R4 ;  /* 0x0000800418007388 */ /* 0x0001e20000000c00 */
[----:B------:R-:W-:Y:S01]  /*2ec0*/  FFMA.FTZ R12, R25, R12, 0.48089820146560668945 ;  /* 0x3ef6384a190c7423 */ /* 0x000fe2000001000c */
[----:B------:R-:W-:Y:S01]  /*2ed0*/  LEA R28, P5, R17, R20, 0x1 ;  /* 0x00000014111c7211 */ /* 0x000fe200078a08ff */
[----:B------:R-:W-:Y:S01]  /*2ee0*/  IMAD R33, R23, 0x2, R19 ;  /* 0x0000000217217824 */ /* 0x000fe200078e0213 */
[----:B------:R1:W-:Y:S01]  /*2ef0*/  STS.128 [R24+0x1080], R8 ;  /* 0x0010800818007388 */ /* 0x0003e20000000c00 */
[C---:B------:R-:W-:Y:S01]  /*2f00*/  FFMA.FTZ R13, R26.reuse, R13, -0.72134751081466674805 ;  /* 0xbf38aa3b1a0d7423 */ /* 0x040fe2000001000d */
[----:B------:R-:W-:Y:S01]  /*2f10*/  LEA.HI.X.SX32 R29, R17, R0, 0x1, P5 ;  /* 0x00000000111d7211 */ /* 0x000fe200028f0eff */
[----:B------:R-:W-:Y:S01]  /*2f20*/  FFMA.FTZ R12, R25, R12, -0.72134751081466674805 ;  /* 0xbf38aa3b190c7423 */ /* 0x000fe2000001000c */
[----:B------:R-:W-:Y:S01]  /*2f30*/  LEA R37, R23, R33, 0x1 ;  /* 0x0000002117257211 */ /* 0x000fe200078e08ff */
[----:B------:R-:W-:-:S02]  /*2f40*/  FMUL R13, R26, R13 ;  /* 0x0000000d1a0d7220 */ /* 0x000fc40000400000 */
[----:B------:R-:W-:Y:S02]  /*2f50*/  FMUL R12, R25, R12 ;  /* 0x0000000c190c7220 */ /* 0x000fe40000400000 */
[C---:B------:R-:W-:Y:S02]  /*2f60*/  FMUL R13, R26.reuse, R13 ;  /* 0x0000000d1a0d7220 */ /* 0x040fe40000400000 */
[----:B------:R-:W-:Y:S02]  /*2f70*/  IMAD R39, R23, 0x2, R37 ;  /* 0x0000000217277824 */ /* 0x000fe400078e0225 */
[----:B------:R-:W-:Y:S02]  /*2f80*/  FMUL R12, R25, R12 ;  /* 0x0000000c190c7220 */ /* 0x000fe40000400000 */
[----:B------:R-:W-:Y:S01]  /*2f90*/  FFMA.FTZ R26, R26, 1.4426950216293334961, R13 ;  /* 0x3fb8aa3b1a1a7823 */ /* 0x000fe2000001000d */
[----:B------:R-:W-:Y:S01]  /*2fa0*/  LEA R13, R23, R39, 0x1 ;  /* 0x00000027170d7211 */ /* 0x000fe200078e08ff */
[----:B------:R-:W-:Y:S01]  /*2fb0*/  FFMA.FTZ R25, R25, 1.4426950216293334961, R12 ;  /* 0x3fb8aa3b19197823 */ /* 0x000fe2000001000c */
[----:B------:R-:W-:Y:S01]  /*2fc0*/  BAR.SYNC.DEFER_BLOCKING 0x0 ;  /* 0x0000000000007b1d */ /* 0x000fe20000010000 */
[----:B------:R-:W-:Y:S01]  /*2fd0*/  @P2 IMAD.MOV.U32 R12, RZ, RZ, 0x7f800000 ;  /* 0x7f800000ff0c2424 */ /* 0x000fe200078e00ff */
[----:B------:R-:W-:Y:S01]  /*2fe0*/  LEA R43, R23, R13, 0x1 ;  /* 0x0000000d172b7211 */ /* 0x000fe200078e08ff */
[----:B------:R-:W-:Y:S01]  /*2ff0*/  FADD R62, R62, R25 ;  /* 0x000000193e3e7221 */ /* 0x000fe20000000000 */
[----:B------:R-:W-:Y:S01]  /*3000*/  LEA R36, P5, R39, R20, 0x1 ;  /* 0x0000001427247211 */ /* 0x000fe200078a08ff */
[----:B------:R-:W-:Y:S01]  /*3010*/  @P2 FFMA.FTZ R62, R21, R12, +INF ;  /* 0x7f800000153e2423 */ /* 0x000fe2000001000c */
[----:B------:R-:W-:Y:S01]  /*3020*/  LEA R21, R23, R43, 0x1 ;  /* 0x0000002b17157211 */ /* 0x000fe200078e08ff */
[----:B0-----:R-:W-:Y:S01]  /*3030*/  @P3 IMAD.MOV.U32 R5, RZ, RZ, 0x7f800000 ;  /* 0x7f800000ff053424 */ /* 0x001fe200078e00ff */
[----:B------:R-:W-:Y:S01]  /*3040*/  LOP3.LUT R12, R95, 0x40, RZ, 0x3c, !PT ;  /* 0x000000405f0c7812 */ /* 0x000fe200078e3cff */
[----:B------:R-:W-:Y:S01]  /*3050*/  FADD R63, R63, R26 ;  /* 0x0000001a3f3f7221 */ /* 0x000fe20000000000 */
[-C--:B------:R-:W-:Y:S01]  /*3060*/  LEA R26, P4, R15, R20.reuse, 0x1 ;  /* 0x000000140f1a7211 */ /* 0x080fe200078808ff */
[----:B------:R-:W-:Y:S01]  /*3070*/  IMAD R45, R23, 0x2, R21 ;  /* 0x00000002172d7824 */ /* 0x000fe200078e0215 */
[----:B-1----:R-:W-:Y:S01]  /*3080*/  LOP3.LUT R8, R95, 0x60, RZ, 0x3c, !PT ;  /* 0x000000605f087812 */ /* 0x002fe200078e3cff */
[----:B------:R-:W-:Y:S01]  /*3090*/  @P3 FFMA.FTZ R63, R22, R5, +INF ;  /* 0x7f800000163f3423 */ /* 0x000fe20000010005 */
[----:B------:R-:W-:-:S02]  /*30a0*/  LEA R24, P3, R93, R20, 0x1 ;  /* 0x000000145d187211 */ /* 0x000fc400078608ff */
[----:B------:R-:W-:Y:S02]  /*30b0*/  LEA R47, R23, R45, 0x1 ;  /* 0x0000002d172f7211 */ /* 0x000fe400078e08ff */
[----:B------:R-:W-:Y:S02]  /*30c0*/  LEA.HI.X.SX32 R25, R93, R0, 0x1, P3 ;  /* 0x000000005d197211 */ /* 0x000fe400018f0eff */
[----:B------:R-:W-:Y:S01]  /*30d0*/  LEA R30, P3, R19, R20, 0x1 ;  /* 0x00000014131e7211 */ /* 0x000fe200078608ff */
[----:B------:R-:W-:Y:S01]  /*30e0*/  IMAD R51, R23, 0x2, R47 ;  /* 0x0000000217337824 */ /* 0x000fe200078e022f */
[-C--:B------:R-:W-:Y:S02]  /*30f0*/  LEA.HI.X.SX32 R27, R15, R0.reuse, 0x1, P4 ;  /* 0x000000000f1b7211 */ /* 0x080fe400020f0eff */
[----:B------:R-:W-:Y:S01]  /*3100*/  LEA.HI.X.SX32 R31, R19, R0, 0x1, P3 ;  /* 0x00000000131f7211 */ /* 0x000fe200018f0eff */
[----:B------:R-:W0:Y:S01]  /*3110*/  LDS.128 R4, [R95] ;  /* 0x000000005f047984 */ /* 0x000e220000000c00 */
[----:B------:R-:W-:-:S02]  /*3120*/  LEA R53, R23, R51, 0x1 ;  /* 0x0000003317357211 */ /* 0x000fc400078e08ff */
[-C--:B------:R-:W-:Y:S01]  /*3130*/  LEA R34, P3, R33, R20.reuse, 0x1 ;  /* 0x0000001421227211 */ /* 0x080fe200078608ff */
[----:B------:R-:W1:Y:S01]  /*3140*/  LDS.128 R16, [R16] ;  /* 0x0000000010107984 */ /* 0x000e620000000c00 */
[----:B------:R-:W-:Y:S01]  /*3150*/  LEA R32, P4, R37, R20, 0x1 ;  /* 0x0000001425207211 */ /* 0x000fe200078808ff */
[----:B------:R-:W-:Y:S01]  /*3160*/  IMAD R55, R23, 0x2, R53 ;  /* 0x0000000217377824 */ /* 0x000fe200078e0235 */
[----:B------:R-:W-:Y:S01]  /*3170*/  LEA.HI.X.SX32 R35, R33, R0, 0x1, P3 ;  /* 0x0000000021237211 */ /* 0x000fe200018f0eff */
[----:B------:R-:W-:Y:S01]  /*3180*/  LDS.128 R8, [R8] ;  /* 0x0000000008087984 */ /* 0x000fe20000000c00 */
[----:B------:R-:W-:Y:S02]  /*3190*/  LEA R40, P3, R13, R20, 0x1 ;  /* 0x000000140d287211 */ /* 0x000fe400078608ff */
[----:B------:R-:W-:Y:S02]  /*31a0*/  LEA R57, R23, R55, 0x1 ;  /* 0x0000003717397211 */ /* 0x000fe400078e08ff */
[----:B------:R-:W-:-:S02]  /*31b0*/  LEA.HI.X.SX32 R33, R37, R0, 0x1, P4 ;  /* 0x0000000025217211 */ /* 0x000fc400020f0eff */
[----:B------:R-:W-:Y:S01]  /*31c0*/  LEA R38, P4, R43, R20, 0x1 ;  /* 0x000000142b267211 */ /* 0x000fe200078808ff */
[----:B------:R-:W-:Y:S01]  /*31d0*/  IMAD R59, R23, 0x2, R57 ;  /* 0x00000002173b7824 */ /* 0x000fe200078e0239 */
[----:B------:R-:W-:Y:S02]  /*31e0*/  LEA.HI.X.SX32 R41, R13, R0, 0x1, P3 ;  /* 0x000000000d297211 */ /* 0x000fe400018f0eff */
[----:B------:R-:W-:Y:S01]  /*31f0*/  LEA R42, P3, R21, R20, 0x1 ;  /* 0x00000014152a7211 */ /* 0x000fe200078608ff */
[----:B------:R-:W2:Y:S01]  /*3200*/  LDS.128 R12, [R12] ;  /* 0x000000000c0c7984 */ /* 0x000ea20000000c00 */
[----:B------:R-:W-:Y:S02]  /*3210*/  LEA R65, R23, R59, 0x1 ;  /* 0x0000003b17417211 */ /* 0x000fe400078e08ff */
[-C--:B------:R-:W-:Y:S02]  /*3220*/  LEA.HI.X.SX32 R37, R39, R0.reuse, 0x1, P5 ;  /* 0x0000000027257211 */ /* 0x080fe400028f0eff */
[-C--:B------:R-:W-:Y:S01]  /*3230*/  LEA.HI.X.SX32 R39, R43, R0.reuse, 0x1, P4 ;  /* 0x000000002b277211 */ /* 0x080fe200020f0eff */
[----:B------:R-:W-:Y:S01]  /*3240*/  IMAD R67, R23, 0x2, R65 ;  /* 0x0000000217437824 */ /* 0x000fe200078e0241 */
[----:B------:R-:W-:-:S02]  /*3250*/  LEA.HI.X.SX32 R43, R21, R0, 0x1, P3 ;  /* 0x00000000152b7211 */ /* 0x000fc400018f0eff */
[-C--:B------:R-:W-:Y:S02]  /*3260*/  LEA R48, P3, R45, R20.reuse, 0x1 ;  /* 0x000000142d307211 */ /* 0x080fe400078608ff */
[----:B------:R-:W-:Y:S02]  /*3270*/  LEA R21, R23, R67, 0x1 ;  /* 0x0000004317157211 */ /* 0x000fe400078e08ff */
[----:B------:R-:W-:Y:S02]  /*3280*/  LEA R44, P5, R51, R20, 0x1 ;  /* 0x00000014332c7211 */ /* 0x000fe400078a08ff */
[----:B------:R-:W-:Y:S01]  /*3290*/  LEA.HI.X.SX32 R49, R45, R0, 0x1, P3 ;  /* 0x000000002d317211 */ /* 0x000fe200018f0eff */
[----:B------:R-:W-:Y:S01]  /*32a0*/  IMAD R71, R23, 0x2, R21 ;  /* 0x0000000217477824 */ /* 0x000fe200078e0215 */
[----:B------:R-:W-:Y:S02]  /*32b0*/  LEA R50, P3, R53, R20, 0x1 ;  /* 0x0000001435327211 */ /* 0x000fe400078608ff */
[----:B------:R-:W-:Y:S01]  /*32c0*/  LEA.HI.X.SX32 R45, R51, R0, 0x1, P5 ;  /* 0x00000000332d7211 */ /* 0x000fe200028f0eff */
[----:B0-----:R0:W-:Y:S01]  /*32d0*/  STG.E.U16 [R24.64], R4 ;  /* 0x0000000418007986 */ /* 0x0011e2000c101504 */
[----:B------:R-:W-:-:S02]  /*32e0*/  LEA R73, R23, R71, 0x1 ;  /* 0x0000004717497211 */ /* 0x000fc400078e08ff */
[----:B------:R-:W-:Y:S01]  /*32f0*/  LEA.HI.X.SX32 R51, R53, R0, 0x1, P3 ;  /* 0x0000000035337211 */ /* 0x000fe200018f0eff */
[----:B-1----:R1:W-:Y:S01]  /*3300*/  STG.E.U16 [R26.64], R16 ;  /* 0x000000101a007986 */ /* 0x0023e2000c101504 */
[-C--:B------:R-:W-:Y:S01]  /*3310*/  LEA R60, P3, R59, R20.reuse, 0x1 ;  /* 0x000000143b3c7211 */ /* 0x080fe200078608ff */
[----:B------:R-:W-:Y:S01]  /*3320*/  IMAD R75, R23, 0x2, R73 ;  /* 0x00000002174b7824 */ /* 0x000fe200078e0249 */
[----:B------:R-:W-:Y:S02]  /*3330*/  LEA R46, P4, R47, R20, 0x1 ;  /* 0x000000142f2e7211 */ /* 0x000fe400078808ff */
[----:B------:R-:W-:Y:S02]  /*3340*/  LEA.HI.X.SX32 R61, R59, R0, 0x1, P3 ;  /* 0x000000003b3d7211 */ /* 0x000fe400018f0eff */
[----:B------:R-:W-:Y:S02]  /*3350*/  LEA R77, R23, R75, 0x1 ;  /* 0x0000004b174d7211 */ /* 0x000fe400078e08ff */
[----:B------:R-:W-:-:S02]  /*3360*/  LEA R52, P5, R57, R20, 0x1 ;  /* 0x0000001439347211 */ /* 0x000fc400078a08ff */
[----:B------:R-:W-:Y:S01]  /*3370*/  LEA R68, P3, R21, R20, 0x1 ;  /* 0x0000001415447211 */ /* 0x000fe200078608ff */
[----:B------:R-:W-:Y:S01]  /*3380*/  IMAD R79, R23, 0x2, R77 ;  /* 0x00000002174f7824 */ /* 0x000fe200078e024d */
[----:B------:R-:W-:Y:S02]  /*3390*/  LEA.HI.X.SX32 R47, R47, R0, 0x1, P4 ;  /* 0x000000002f2f7211 */ /* 0x000fe400020f0eff */
[----:B------:R-:W-:Y:S01]  /*33a0*/  LEA R54, P4, R55, R20, 0x1 ;  /* 0x0000001437367211 */ /* 0x000fe200078808ff */
[----:B--2---:R2:W-:Y:S01]  /*33b0*/  STG.E.U16 [R28.64], R12 ;  /* 0x0000000c1c007986 */ /* 0x0045e2000c101504 */
[----:B------:R-:W-:Y:S02]  /*33c0*/  LEA R81, R23, R79, 0x1 ;  /* 0x0000004f17517211 */ /* 0x000fe400078e08ff */
[-C--:B------:R-:W-:Y:S01]  /*33d0*/  LEA.HI.X.SX32 R53, R57, R0.reuse, 0x1, P5 ;  /* 0x0000000039357211 */ /* 0x080fe200028f0eff */
[----:B------:R3:W-:Y:S01]  /*33e0*/  STG.E.U16 [R30.64], R8 ;  /* 0x000000081e007986 */ /* 0x0007e2000c101504 */
[----:B------:R-:W-:Y:S01]  /*33f0*/  LEA.HI.X.SX32 R69, R21, R0, 0x1, P3 ;  /* 0x0000000015457211 */ /* 0x000fe200018f0eff */
[----:B------:R-:W-:Y:S01]  /*3400*/  IMAD R83, R23, 0x2, R81 ;  /* 0x0000000217537824 */ /* 0x000fe200078e0251 */
[----:B------:R-:W-:-:S02]  /*3410*/  LEA R56, P5, R67, R20, 0x1 ;  /* 0x0000001443387211 */ /* 0x000fc400078a08ff */
[----:B------:R-:W-:Y:S02]  /*3420*/  LEA.HI.X.SX32 R55, R55, R0, 0x1, P4 ;  /* 0x0000000037377211 */ /* 0x000fe400020f0eff */
[----:B------:R-:W-:Y:S02]  /*3430*/  LEA R21, R23, R83, 0x1 ;  /* 0x0000005317157211 */ /* 0x000fe400078e08ff */
[----:B------:R-:W-:Y:S02]  /*3440*/  LEA R58, P4, R65, R20, 0x1 ;  /* 0x00000014413a7211 */ /* 0x000fe400078808ff */
[----:B------:R-:W-:Y:S01]  /*3450*/  LEA.HI.X.SX32 R57, R67, R0, 0x1, P5 ;  /* 0x0000000043397211 */ /* 0x000fe200028f0eff */
[----:B------:R-:W-:Y:S01]  /*3460*/  IMAD R85, R23, 0x2, R21 ;  /* 0x0000000217557824 */ /* 0x000fe200078e0215 */
[----:B------:R-:W-:Y:S02]  /*3470*/  LEA R64, P5, R73, R20, 0x1 ;  /* 0x0000001449407211 */ /* 0x000fe400078a08ff */
[----:B------:R-:W-:-:S02]  /*3480*/  LEA.HI.X.SX32 R59, R65, R0, 0x1, P4 ;  /* 0x00000000413b7211 */ /* 0x000fc400020f0eff */
[----:B------:R-:W-:Y:S02]  /*3490*/  LEA R66, P4, R71, R20, 0x1 ;  /* 0x0000001447427211 */ /* 0x000fe400078808ff */
[----:B------:R-:W-:Y:S02]  /*34a0*/  LEA.HI.X.SX32 R65, R73, R0, 0x1, P5 ;  /* 0x0000000049417211 */ /* 0x000fe400028f0eff */
[----:B------:R-:W-:Y:S02]  /*34b0*/  LEA R70, P5, R79, R20, 0x1 ;  /* 0x000000144f467211 */ /* 0x000fe400078a08ff */
[----:B------:R-:W-:Y:S02]  /*34c0*/  LEA R87, R23, R85, 0x1 ;  /* 0x0000005517577211 */ /* 0x000fe400078e08ff */
[----:B------:R-:W-:Y:S02]  /*34d0*/  LEA.HI.X.SX32 R67, R71, R0, 0x1, P4 ;  /* 0x0000000047437211 */ /* 0x000fe400020f0eff */
[-C--:B------:R-:W-:Y:S01]  /*34e0*/  LEA R74, P3, R75, R20.reuse, 0x1 ;  /* 0x000000144b4a7211 */ /* 0x080fe200078608ff */
[----:B------:R-:W-:Y:S01]  /*34f0*/  IMAD R89, R23, 0x2, R87 ;  /* 0x0000000217597824 */ /* 0x000fe200078e0257 */
[----:B------:R-:W-:-:S02]  /*3500*/  LEA R72, P4, R77, R20, 0x1 ;  /* 0x000000144d487211 */ /* 0x000fc400078808ff */
[----:B------:R-:W-:Y:S02]  /*3510*/  LEA.HI.X.SX32 R71, R79, R0, 0x1, P5 ;  /* 0x000000004f477211 */ /* 0x000fe400028f0eff */
[----:B------:R-:W-:Y:S02]  /*3520*/  LEA R76, P5, R21, R20, 0x1 ;  /* 0x00000014154c7211 */ /* 0x000fe400078a08ff */
[-C--:B------:R-:W-:Y:S02]  /*3530*/  LEA.HI.X.SX32 R75, R75, R0.reuse, 0x1, P3 ;  /* 0x000000004b4b7211 */ /* 0x080fe400018f0eff */
[----:B------:R-:W-:Y:S02]  /*3540*/  LEA.HI.X.SX32 R73, R77, R0, 0x1, P4 ;  /* 0x000000004d497211 */ /* 0x000fe400020f0eff */
[-C--:B------:R-:W-:Y:S02]  /*3550*/  LEA R80, P3, R81, R20.reuse, 0x1 ;  /* 0x0000001451507211 */ /* 0x080fe400078608ff */
[----:B------:R-:W-:-:S02]  /*3560*/  LEA R78, P4, R83, R20, 0x1 ;  /* 0x00000014534e7211 */ /* 0x000fc400078808ff */
[-C--:B------:R-:W-:Y:S02]  /*3570*/  LEA.HI.X.SX32 R77, R21, R0.reuse, 0x1, P5 ;  /* 0x00000000154d7211 */ /* 0x080fe400028f0eff */
[----:B------:R-:W-:Y:S02]  /*3580*/  LEA R21, R23, R89, 0x1 ;  /* 0x0000005917157211 */ /* 0x000fe400078e08ff */
[----:B------:R-:W-:Y:S02]  /*3590*/  FSETP.NEU.AND P2, PT, R22, RZ, PT ;  /* 0x000000ff1600720b */ /* 0x000fe40003f4d000 */
[-C--:B------:R-:W-:Y:S02]  /*35a0*/  LEA.HI.X.SX32 R81, R81, R0.reuse, 0x1, P3 ;  /* 0x0000000051517211 */ /* 0x080fe400018f0eff */
[----:B------:R-:W-:Y:S02]  /*35b0*/  LEA.HI.X.SX32 R79, R83, R0, 0x1, P4 ;  /* 0x00000000534f7211 */ /* 0x000fe400020f0eff */
[----:B------:R-:W-:-:S02]  /*35c0*/  LEA R82, P3, R85, R20, 0x1 ;  /* 0x0000001455527211 */ /* 0x000fc400078608ff */
[-C--:B------:R-:W-:Y:S02]  /*35d0*/  LEA R84, P4, R87, R20.reuse, 0x1 ;  /* 0x0000001457547211 */ /* 0x080fe400078808ff */
[-C--:B------:R-:W-:Y:S02]  /*35e0*/  LEA R22, P5, R89, R20.reuse, 0x1 ;  /* 0x0000001459167211 */ /* 0x080fe400078a08ff */
[----:B------:R-:W-:Y:S02]  /*35f0*/  LEA R20, P6, R21, R20, 0x1 ;  /* 0x0000001415147211 */ /* 0x000fe400078c08ff */
[-C--:B------:R-:W-:Y:S02]  /*3600*/  LEA.HI.X.SX32 R83, R85, R0.reuse, 0x1, P3 ;  /* 0x0000000055537211 */ /* 0x080fe400018f0eff */
[-C--:B------:R-:W-:Y:S02]  /*3610*/  LEA.HI.X.SX32 R85, R87, R0.reuse, 0x1, P4 ;  /* 0x0000000057557211 */ /* 0x080fe400020f0eff */
[----:B------:R-:W-:-:S02]  /*3620*/  LEA.HI.X.SX32 R23, R89, R0, 0x1, P5 ;  /* 0x0000000059177211 */ /* 0x000fc400028f0eff */
[----:B------:R-:W-:Y:S02]  /*3630*/  LEA.HI.X.SX32 R21, R21, R0, 0x1, P6 ;  /* 0x0000000015157211 */ /* 0x000fe400030f0eff */
[----:B------:R-:W-:Y:S02]  /*3640*/  PRMT R0, R4, 0x7632, R0 ;  /* 0x0000763204007816 */ /* 0x000fe40000000000 */
[----:B0-----:R-:W-:Y:S02]  /*3650*/  PRMT R25, R16, 0x7632, R25 ;  /* 0x0000763210197816 */ /* 0x001fe40000000019 */
[----:B-1----:R-:W-:Y:S01]  /*3660*/  PRMT R27, R12, 0x7632, R27 ;  /* 0x000076320c1b7816 */ /* 0x002fe2000000001b */
[----:B------:R0:W-:Y:S01]  /*3670*/  STG.E.U16 [R34.64], R0 ;  /* 0x0000000022007986 */ /* 0x0001e2000c101504 */
[----:B--2---:R-:W-:Y:S02]  /*3680*/  PRMT R29, R8, 0x7632, R29 ;  /* 0x00007632081d7816 */ /* 0x004fe4000000001d */
[----:B------:R-:W-:Y:S01]  /*3690*/  PRMT R4, R5, 0x7632, R4 ;  /* 0x0000763205047816 */ /* 0x000fe20000000004 */
[----:B------:R1:W-:Y:S01]  /*36a0*/  STG.E.U16 [R32.64], R25 ;  /* 0x0000001920007986 */ /* 0x0003e2000c101504 */
[----:B---3--:R-:W-:-:S02]  /*36b0*/  PRMT R8, R13, 0x7632, R8 ;  /* 0x000076320d087816 */ /* 0x008fc40000000008 */
[----:B------:R-:W-:Y:S01]  /*36c0*/  PRMT R26, R9, 0x7632, R26 ;  /* 0x00007632091a7816 */ /* 0x000fe2000000001a */
[----:B------:R2:W-:Y:S04]  /*36d0*/  STG.E.U16 [R36.64], R27 ;  /* 0x0000001b24007986 */ /* 0x0005e8000c101504 */
[----:B------:R3:W-:Y:S01]  /*36e0*/  STG.E.U16 [R40.64], R29 ;  /* 0x0000001d28007986 */ /* 0x0007e2000c101504 */
[----:B0-----:R-:W-:-:S03]  /*36f0*/  PRMT R0, R17, 0x7632, R0 ;  /* 0x0000763211007816 */ /* 0x001fc60000000000 */
[----:B------:R0:W-:Y:S01]  /*3700*/  STG.E.U16 [R38.64], R5 ;  /* 0x0000000526007986 */ /* 0x0001e2000c101504 */
[----:B-1----:R-:W-:Y:S02]  /*3710*/  PRMT R33, R6, 0x7632, R33 ;  /* 0x0000763206217816 */ /* 0x002fe40000000021 */
[----:B------:R-:W-:Y:S01]  /*3720*/  PRMT R32, R18, 0x7632, R32 ;  /* 0x0000763212207816 */ /* 0x000fe20000000020 */
[----:B------:R1:W-:Y:S01]  /*3730*/  STG.E.U16 [R42.64], R17 ;  /* 0x000000112a007986 */ /* 0x0003e2000c101504 */
[----:B--2---:R-:W-:Y:S02]  /*3740*/  PRMT R37, R14, 0x7632, R37 ;  /* 0x000076320e257816 */ /* 0x004fe40000000025 */
[----:B------:R-:W-:Y:S01]  /*3750*/  PRMT R36, R10, 0x7632, R36 ;  /* 0x000076320a247816 */ /* 0x000fe20000000024 */
[----:B------:R-:W-:Y:S01]  /*3760*/  STG.E.U16 [R48.64], R13 ;  /* 0x0000000d30007986 */ /* 0x000fe2000c101504 */
[----:B---3--:R-:W-:-:S03]  /*3770*/  PRMT R41, R7, 0x7632, R41 ;  /* 0x0000763207297816 */ /* 0x008fc60000000029 */
[----:B------:R-:W-:Y:S01]  /*3780*/  STG.E.U16 [R46.64], R9 ;  /* 0x000000092e007986 */ /* 0x000fe2000c101504 */
[----:B0-----:R-:W-:-:S03]  /*3790*/  FSEL R5, R62, -INF , P1 ;  /* 0xff8000003e057808 */ /* 0x001fc60000800000 */
[----:B------:R0:W-:Y:S01]  /*37a0*/  STG.E.U16 [R44.64], R4 ;  /* 0x000000042c007986 */ /* 0x0001e2000c101504 */
[----:B-1----:R-:W-:Y:S01]  /*37b0*/  PRMT R42, R19, 0x7632, R42 ;  /* 0x00007632132a7816 */ /* 0x002fe2000000002a */
[----:B------:R-:W-:Y:S02]  /*37c0*/  FFMA R96, R5, 0.69314718246459960938, R96 ;  /* 0x3f31721805607823 */ /* 0x000fe40000000060 */
[----:B------:R1:W-:Y:S04]  /*37d0*/  STG.E.U16 [R50.64], R0 ;  /* 0x0000000032007986 */ /* 0x0003e8000c101504 */
[----:B------:R-:W-:Y:S04]  /*37e0*/  STG.E.U16 [R54.64], R8 ;  /* 0x0000000836007986 */ /* 0x000fe8000c101504 */
[----:B------:R-:W-:Y:S01]  /*37f0*/  STG.E.U16 [R52.64], R26 ;  /* 0x0000001a34007986 */ /* 0x000fe2000c101504 */
[----:B0-----:R-:W-:-:S03]  /*3800*/  PRMT R4, R15, 0x7632, R4 ;  /* 0x000076320f047816 */ /* 0x001fc60000000004 */
[----:B------:R-:W-:Y:S01]  /*3810*/  STG.E.U16 [R60.64], R6 ;  /* 0x000000063c007986 */ /* 0x000fe2000c101504 */
[----:B-1----:R-:W-:-:S03]  /*3820*/  FSEL R0, R63, -INF , P2 ;  /* 0xff8000003f007808 */ /* 0x002fc60001000000 */
[----:B------:R-:W-:Y:S02]  /*3830*/  STG.E.U16 [R58.64], R18 ;  /* 0x000000123a007986 */ /* 0x000fe4000c101504 */
[----:B------:R-:W-:Y:S02]  /*3840*/  FFMA R97, R0, 0.69314718246459960938, R97 ;  /* 0x3f31721800617823 */ /* 0x000fe40000000061 */
[----:B------:R-:W-:Y:S04]  /*3850*/  STG.E.U16 [R56.64], R14 ;  /* 0x0000000e38007986 */ /* 0x000fe8000c101504 */
[----:B------:R0:W-:Y:S04]  /*3860*/  STG.E.U16 [R68.64], R10 ;  /* 0x0000000a44007986 */ /* 0x0001e8000c101504 */
[----:B------:R1:W-:Y:S04]  /*3870*/  STG.E.U16 [R66.64], R33 ;  /* 0x0000002142007986 */ /* 0x0003e8000c101504 */
[----:B------:R1:W-:Y:S04]  /*3880*/  STG.E.U16 [R64.64], R32 ;  /* 0x0000002040007986 */ /* 0x0003e8000c101504 */
[----:B------:R1:W-:Y:S01]  /*3890*/  STG.E.U16 [R74.64], R37 ;  /* 0x000000254a007986 */ /* 0x0003e2000c101504 */
[----:B0-----:R-:W-:-:S03]  /*38a0*/  PRMT R10, R11, 0x7632, R10 ;  /* 0x000076320b0a7816 */ /* 0x001fc6000000000a */
[----:B------:R1:W-:Y:S04]  /*38b0*/  STG.E.U16 [R72.64], R36 ;  /* 0x0000002448007986 */ /* 0x0003e8000c101504 */
        /* <DEDUP_REMOVED lines=8> */
[----:B------:R-:W-:Y:S06]  /*3940*/  BAR.SYNC.DEFER_BLOCKING 0x0 ;  /* 0x0000000000007b1d */ /* 0x000fec0000010000 */
[----:B------:R1:W-:Y:S04]  /*3950*/  STS.64 [R91], R96 ;  /* 0x000000605b007388 */ /* 0x0003e80000000a00 */
[----:B------:R-:W-:Y:S06]  /*3960*/  BAR.SYNC.DEFER_BLOCKING 0x0 ;  /* 0x0000000000007b1d */ /* 0x000fec0000010000 */
[----:B------:R-:W-:Y:S05]  /*3970*/  @P0 EXIT ;  /* 0x000000000000094d */ /* 0x000fea0003800000 */
[----:B-1----:R-:W0:Y:S01]  /*3980*/  LDS R3, [R3] ;  /* 0x0000000003037984 */ /* 0x002e220000000800 */
[----:B------:R-:W-:-:S02]  /*3990*/  IMAD R2, R2, c[0x0][0x1cc], RZ ;  /* 0x0000730002027a24 */ /* 0x000fc400078e02ff */
[C---:B------:R-:W-:Y:S02]  /*39a0*/  IMAD.SHL.U32 R5, R94.reuse, 0x4, RZ ;  /* 0x000000045e057824 */ /* 0x040fe400078e00ff */
[----:B------:R-:W-:Y:S01]  /*39b0*/  IMAD.HI R7, R94, 0x4, RZ ;  /* 0x000000045e077827 */ /* 0x000fe200078e02ff */
[----:B------:R-:W-:-:S03]  /*39c0*/  SHF.L.U32 R4, R2, 0x2, RZ ;  /* 0x0000000202047819 */ /* 0x000fc600000006ff */
[----:B------:R-:W-:Y:S01]  /*39d0*/  IMAD.HI R2, R2, 0x4, RZ ;  /* 0x0000000402027827 */ /* 0x000fe200078e02ff */
[----:B------:R-:W-:-:S04]  /*39e0*/  IADD3 R4, P0, P1, R5, c[0x0][0x180], R4 ;  /* 0x0000600005047a10 */ /* 0x000fc8000791e004 */
[----:B------:R-:W-:-:S05]  /*39f0*/  IADD3.X R5, R7, c[0x0][0x184], R2, P0, P1 ;  /* 0x0000610007057a10 */ /* 0x000fca00007e2402 */
[----:B0-----:R-:W-:Y:S01]  /*3a00*/  STG.E [R4.64], R3 ;  /* 0x0000000304007986 */ /* 0x001fe2000c101904 */
[----:B------:R-:W-:Y:S05]  /*3a10*/  EXIT ;  /* 0x000000000000794d */ /* 0x000fea0003800000 */
.L_x_2:
[----:B------:R-:W-:-:S00]  /*3a20*/  BRA `(.L_x_2) ;  /* 0xfffffff000007947 */ /* 0x000fc0000383ffff */
[----:B------:R-:W-:-:S00]  /*3a30*/  NOP ;  /* 0x0000000000007918 */ /* 0x000fc00000000000 */
        /* <DEDUP_REMOVED lines=12> */
.L_x_3:


//--------------------- .nv.global.init           --------------------------
	.section	.nv.global.init,"aw",@progbits
.nv.global.init:
	.type		_$_str,@object
	.size		_$_str,(.L_0 - _$_str)
_$_str:
        /*0000*/ 	.byte	0x5f, 0x5f, 0x43, 0x55, 0x44, 0x41, 0x5f, 0x46, 0x54, 0x5a, 0x00
.L_0:


//--------------------- .nv.shared.attn_fwd       --------------------------
	.section	.nv.shared.attn_fwd,"aw",@nobits
	.sectionflags	@""
	.align	16
